// auto-generated by cutlass_sweep.gemm — config: {"arch": "sm_100", "cluster_m": 1, "cluster_n": 2, "cublas_kernel_name": "_ZN4xmma4gemm13kernel_blasl3INS0_30Kernel_triangular_input_traitsINS_23Ampere_ffma_cp32_traitsINS_7ComplexIfEEEENS_8Cta_tileINS_6AmpereELi64ELi32ELi8ELi1ELi2ELi1ELi1EEENS0_13Gmem_tile_a_tIS6_S9_Li8ELNS_11Copy_engineE1ELi8ENS0_25Gmem_tile_with_ldgsts_a_tIS6_S9_Li8ELi64ELi64ELi8ELi8ELNS_9Fill_modeE0ENS0_21Gmem_tile_with_ldgstsIS6_S9_Li8ELi64ELi64ELi8ELi8ELSD_0ENS0_19Gmem_tile_gemm_baseIS6_S9_Li8ELi64ELi64ELi8ELi8ELSD_0ENS0_14Gmem_tile_baseIS6_S9_lLi8ELi64ELi64ELi8ELi8ELSD_0ELb0EEEEENS_13Ldgsts_configILb1ELb1ELb0EEEEEEEEENS0_13Gmem_tile_b_tIS6_S9_Li8ELSB_1ELi32ENS0_25Gmem_tile_with_ldgsts_b_tIS6_S9_Li32ELi8ELi64ELi8ELi32ELSD_0ENSE_IS6_S9_Li32ELi8ELi64ELi8ELi32ELSD_0ENSF_IS6_S9_Li32ELi8ELi64ELi8ELi32ELSD_0ENSG_IS6_S9_lLi32ELi8ELi64ELi8ELi32ELSD_0ELb0EEEEESK_EEEEEENS0_24Gmem_tile_a_t_triangularIS6_S9_Li8ELSB_1ELSD_1ELNS_9Side_modeE0ELNS_9Diag_typeE0ELi8ENS0_36Gmem_tile_with_ldgsts_a_t_triangularIS6_S9_Li8ELi64ELi64ELi8ELi8ELSD_1ELSW_0ELSX_0ENSC_IS6_S9_Li8ELi64ELi64ELi8ELi8ELSD_1ENSE_IS6_S9_Li8ELi64ELi64ELi8ELi8ELSD_1ENSF_IS6_S9_Li8ELi64ELi64ELi8ELi8ELSD_1ENSG_IS6_S9_lLi8ELi64ELi64ELi8ELi8ELSD_1ELb0EEEEESK_EEEEEEEENS0_24Gmem_tile_b_t_triangularIS6_S9_Li8ELSB_1ELSD_1ELSW_0ELSX_3ELi32ENS0_36Gmem_tile_with_ldgsts_b_t_triangularIS6_S9_Li32ELi8ELi64ELi8ELi32ELSD_1ELSW_0ELSX_3ENSP_IS6_S9_Li32ELi8ELi64ELi8ELi32ELSD_1ENSE_IS6_S9_Li32ELi8ELi64ELi8ELi32ELSD_1ENSF_IS6_S9_Li32ELi8ELi64ELi8ELi32ELSD_1ENSG_IS6_S9_lLi32ELi8ELi64ELi8ELi32ELSD_1ELb0EEEEESK_EEEEEEEESN_NS0_13Gmem_tile_b_cIS6_S9_Li8ELSB_1ELi8ENS0_13Gmem_tile_b_nIS6_S9_Li8ELSB_1ELi8ENS0_25Gmem_tile_with_ldgsts_b_nIS6_S9_Li8ELi32ELi64ELi8ELi8ELSD_0ENSE_IS6_S9_Li8ELi32ELi64ELi8ELi8ELSD_0ENSF_IS6_S9_Li8ELi32ELi64ELi8ELi8ELSD_0ENSG_IS6_S9_lLi8ELi32ELi64ELi8ELi8ELSD_0ELb0EEEEESK_EEEEEEEENSV_IS6_S9_Li8ELSB_1ELSD_1ELSW_0ELSX_2ELi8ENSY_IS6_S9_Li8ELi64ELi64ELi8ELi8ELSD_1ELSW_0ELSX_2ES12_EEEENS0_24Gmem_tile_b_c_triangularIS6_S9_Li8ELSB_1ELSD_1ELSW_0ELSX_2ELi8ENS0_24Gmem_tile_b_n_triangularIS6_S9_Li8ELSB_1ELSD_1ELSW_0ELSX_2ELi8ENS0_36Gmem_tile_with_ldgsts_b_n_triangularIS6_S9_Li8ELi32ELi64ELi8ELi8ELSD_1ELSW_0ELSX_2ENS1F_IS6_S9_Li8ELi32ELi64ELi8ELi8ELSD_1ENSE_IS6_S9_Li8ELi32ELi64ELi8ELi8ELSD_1ENSF_IS6_S9_Li8ELi32ELi64ELi8ELi8ELSD_1ENSG_IS6_S9_lLi8ELi32ELi64ELi8ELi8ELSD_1ELb0EEEEESK_EEEEEEEEEELi4ELi8ELNS_14Operation_typeE6ELSD_1ELSW_0ELSX_0ES5_NS0_13Kernel_traitsIS6_S9_SN_SU_Li4ELi8ELS1Y_6ES5_S5_Lb0ELi1ELb0ELb0EEEEEEEvNT_6ParamsE", "dtype": "fp32", "dtype_b": "fp32", "dtype_c_cpp": "float", "layout": "nt", "stages": 0, "tile_k": 8, "tile_m": 64, "tile_n": 32}
#include "cutlass/cutlass.h"
#include "cutlass/gemm/collective/collective_builder.hpp"
#include "cutlass/gemm/device/gemm_universal_adapter.h"
#include "cutlass/gemm/kernel/gemm_universal.hpp"
#include "cutlass/epilogue/collective/collective_builder.hpp"

using ElemA = float;
using ElemB = float;
using ElemCD = float;
using Acc  = float;
using TileShape    = cute::Shape<cute::_64, cute::_32, cute::_8>;
using ClusterShape = cute::Shape<cute::_1, cute::_2, cute::_1>;

using CollectiveEpilogue = typename cutlass::epilogue::collective::CollectiveBuilder<
    cutlass::arch::Sm100, cutlass::arch::OpClassTensorOp,
    TileShape, ClusterShape,
    cutlass::epilogue::collective::EpilogueTileAuto,
    Acc, Acc,
    ElemCD, cutlass::layout::RowMajor, 128 / cutlass::sizeof_bits<ElemCD>::value,
    ElemCD, cutlass::layout::RowMajor, 128 / cutlass::sizeof_bits<ElemCD>::value,
    cutlass::epilogue::collective::EpilogueScheduleAuto
  >::CollectiveOp;

using CollectiveMainloop = typename cutlass::gemm::collective::CollectiveBuilder<
    cutlass::arch::Sm100, cutlass::arch::OpClassTensorOp,
    ElemA, cutlass::layout::RowMajor, 128 / cutlass::sizeof_bits<ElemA>::value,
    ElemB, cutlass::layout::ColumnMajor, 128 / cutlass::sizeof_bits<ElemB>::value,
    Acc,
    TileShape, ClusterShape,
    cutlass::gemm::collective::StageCountAutoCarveout<static_cast<int>(sizeof(typename CollectiveEpilogue::SharedStorage))>,
    cutlass::gemm::collective::KernelScheduleAuto
  >::CollectiveOp;

using GemmKernel = cutlass::gemm::kernel::GemmUniversal<
    cute::Shape<int,int,int,int>,
    CollectiveMainloop,
    CollectiveEpilogue
>;
using Gemm = cutlass::gemm::device::GemmUniversalAdapter<GemmKernel>;

// Force the device kernel symbol into the cubin without needing a host main.
auto* _anchor = &cutlass::device_kernel<GemmKernel>;


// ===== COMPILED SASS (sm_100a) =====

	.target	sm_100a

	.elftype	@"ET_EXEC"


//--------------------- .note.nv.tkinfo           --------------------------
	.section	.note.nv.tkinfo,"",@"SHT_NOTE"
	.sectionflags	@"SHF_NOTE_NV_TKINFO"
	.tkinfo
        /*0018*/ 	.word	0x00000002
        /*0030*/ 	.string	""
        /*0030*/ 	.string	"ptxas"
        /*0030*/ 	.string	"Cuda compilation tools, release 13.0, V13.0.88"
        /*0030*/ 	.string	"Build cuda_13.0.r13.0/compiler.36424714_0"
        /*0030*/ 	.string	"-arch sm_100a -m 64 "



//--------------------- .note.nv.cuinfo           --------------------------
	.section	.note.nv.cuinfo,"",@"SHT_NOTE"
	.sectionflags	@"SHF_NOTE_NV_CUINFO"
        /*0018*/ 	.short	0x0002
        /*001a*/ 	.short	0x0064
        /*001c*/ 	.short	0x0082
	.zero		2


//--------------------- .nv.info                  --------------------------
	.section	.nv.info,"",@"SHT_CUDA_INFO"
	.align	4


	//----- nvinfo : EIATTR_REGCOUNT
	.align		4
        /*0000*/ 	.byte	0x04, 0x2f
        /*0002*/ 	.short	(.L_19 - .L_18)
	.align		4
.L_18:
        /*0004*/ 	.word	index@(_ZN7cutlass13device_kernelINS_4gemm6kernel13GemmUniversalIN4cute5tupleIJiiiiEEENS1_10collective13CollectiveMmaINS1_35MainloopSm100TmaUmmaWarpSpecializedILi69ELi2ELi4ENS5_IJNS4_1CILi1EEENSA_ILi2EEESB_EEEEENS5_IJNSA_ILi64EEENSA_ILi32EEENSA_ILi8EEEEEEfNS5_IJlSB_lEEEfSJ_NS4_8TiledMMAINS4_8MMA_AtomIJNS4_17SM100_MMA_TF32_SSINS_10tfloat32_tESN_fLi64ELi32ELNS4_4UMMA5MajorE0ELSP_0ELNSO_7ScaleInE0ELSQ_0EEEEEENS4_6LayoutINS5_IJSB_SB_SB_EEENS5_IJNSA_ILi0EEESV_SV_EEEEENS5_IJNS4_10UnderscoreESY_SY_EEEEENS4_23SM90_TMA_LOAD_MULTICASTENS4_14ComposedLayoutINS4_7SwizzleILi1ELi4ELi3EEENS4_18smem_ptr_flag_bitsILi32EEENST_INS5_IJSH_SH_EEENS5_IJSH_SB_EEEEEEEvNS4_8identityENS4_13SM90_TMA_LOADES1A_vS1B_EENS_8epilogue10collective18CollectiveEpilogueINS1E_23Sm100TmaWarpSpecializedILi2ELi1ELi16ELb1ELb0EEEJSI_NS5_IJNST_ISF_SB_EENST_ISG_SB_EEEEEfSJ_fSJ_NS1E_6fusion15FusionCallbacksIS1I_NS1M_17LinearCombinationIffffLNS_15FloatRoundStyleE2EEESI_S1L_JEEENS4_5SM1004TMEM4LOAD26SM100_TMEM_LOAD_16dp128b8xES1C_NS12_INS13_ILi3ELi4ELi3EEES16_NST_INS5_IJSH_SG_EEENS5_IJSG_SB_EEEEEEENS4_17SM75_U32x4_LDSM_NENS4_14SM90_TMA_STOREES20_NS4_17SM90_U32x4_STSM_NENS4_39AutoVectorizingCopyWithAssumedAlignmentILi128EEEEEEvvEEEEvNT_6ParamsE)
        /*0008*/ 	.word	0x00000041


	//----- nvinfo : EIATTR_FRAME_SIZE
	.align		4
.L_19:
        /*000c*/ 	.byte	0x04, 0x11
        /*000e*/ 	.short	(.L_21 - .L_20)
	.align		4
.L_20:
        /*0010*/ 	.word	index@($__internal_2_$__cuda_sm10x_tcgen05_guardrail_trap_unallocated_columns_being_dealloced)
        /*0014*/ 	.word	0x00000000


	//----- nvinfo : EIATTR_FRAME_SIZE
	.align		4
.L_21:
        /*0018*/ 	.byte	0x04, 0x11
        /*001a*/ 	.short	(.L_23 - .L_22)
	.align		4
.L_22:
        /*001c*/ 	.word	index@($__internal_1_$__cuda_sm10x_tcgen05_guardrail_trap_phase_invalid_during_alloc)
        /*0020*/ 	.word	0x00000000


	//----- nvinfo : EIATTR_FRAME_SIZE
	.align		4
.L_23:
        /*0024*/ 	.byte	0x04, 0x11
        /*0026*/ 	.short	(.L_25 - .L_24)
	.align		4
.L_24:
        /*0028*/ 	.word	index@($__internal_0_$__cuda_sm10x_tcgen05_guardrail_trap_col_being_dealloced_not_returned_by_alloc)
        /*002c*/ 	.word	0x00000000


	//----- nvinfo : EIATTR_FRAME_SIZE
	.align		4
.L_25:
        /*0030*/ 	.byte	0x04, 0x11
        /*0032*/ 	.short	(.L_27 - .L_26)
	.align		4
.L_26:
        /*0034*/ 	.word	index@(_ZN7cutlass13device_kernelINS_4gemm6kernel13GemmUniversalIN4cute5tupleIJiiiiEEENS1_10collective13CollectiveMmaINS1_35MainloopSm100TmaUmmaWarpSpecializedILi69ELi2ELi4ENS5_IJNS4_1CILi1EEENSA_ILi2EEESB_EEEEENS5_IJNSA_ILi64EEENSA_ILi32EEENSA_ILi8EEEEEEfNS5_IJlSB_lEEEfSJ_NS4_8TiledMMAINS4_8MMA_AtomIJNS4_17SM100_MMA_TF32_SSINS_10tfloat32_tESN_fLi64ELi32ELNS4_4UMMA5MajorE0ELSP_0ELNSO_7ScaleInE0ELSQ_0EEEEEENS4_6LayoutINS5_IJSB_SB_SB_EEENS5_IJNSA_ILi0EEESV_SV_EEEEENS5_IJNS4_10UnderscoreESY_SY_EEEEENS4_23SM90_TMA_LOAD_MULTICASTENS4_14ComposedLayoutINS4_7SwizzleILi1ELi4ELi3EEENS4_18smem_ptr_flag_bitsILi32EEENST_INS5_IJSH_SH_EEENS5_IJSH_SB_EEEEEEEvNS4_8identityENS4_13SM90_TMA_LOADES1A_vS1B_EENS_8epilogue10collective18CollectiveEpilogueINS1E_23Sm100TmaWarpSpecializedILi2ELi1ELi16ELb1ELb0EEEJSI_NS5_IJNST_ISF_SB_EENST_ISG_SB_EEEEEfSJ_fSJ_NS1E_6fusion15FusionCallbacksIS1I_NS1M_17LinearCombinationIffffLNS_15FloatRoundStyleE2EEESI_S1L_JEEENS4_5SM1004TMEM4LOAD26SM100_TMEM_LOAD_16dp128b8xES1C_NS12_INS13_ILi3ELi4ELi3EEES16_NST_INS5_IJSH_SG_EEENS5_IJSG_SB_EEEEEEENS4_17SM75_U32x4_LDSM_NENS4_14SM90_TMA_STOREES20_NS4_17SM90_U32x4_STSM_NENS4_39AutoVectorizingCopyWithAssumedAlignmentILi128EEEEEEvvEEEEvNT_6ParamsE)
        /*0038*/ 	.word	0x00000000


	//----- nvinfo : EIATTR_MIN_STACK_SIZE
	.align		4
.L_27:
        /*003c*/ 	.byte	0x04, 0x12
        /*003e*/ 	.short	(.L_29 - .L_28)
	.align		4
.L_28:
        /*0040*/ 	.word	index@(_ZN7cutlass13device_kernelINS_4gemm6kernel13GemmUniversalIN4cute5tupleIJiiiiEEENS1_10collective13CollectiveMmaINS1_35MainloopSm100TmaUmmaWarpSpecializedILi69ELi2ELi4ENS5_IJNS4_1CILi1EEENSA_ILi2EEESB_EEEEENS5_IJNSA_ILi64EEENSA_ILi32EEENSA_ILi8EEEEEEfNS5_IJlSB_lEEEfSJ_NS4_8TiledMMAINS4_8MMA_AtomIJNS4_17SM100_MMA_TF32_SSINS_10tfloat32_tESN_fLi64ELi32ELNS4_4UMMA5MajorE0ELSP_0ELNSO_7ScaleInE0ELSQ_0EEEEEENS4_6LayoutINS5_IJSB_SB_SB_EEENS5_IJNSA_ILi0EEESV_SV_EEEEENS5_IJNS4_10UnderscoreESY_SY_EEEEENS4_23SM90_TMA_LOAD_MULTICASTENS4_14ComposedLayoutINS4_7SwizzleILi1ELi4ELi3EEENS4_18smem_ptr_flag_bitsILi32EEENST_INS5_IJSH_SH_EEENS5_IJSH_SB_EEEEEEEvNS4_8identityENS4_13SM90_TMA_LOADES1A_vS1B_EENS_8epilogue10collective18CollectiveEpilogueINS1E_23Sm100TmaWarpSpecializedILi2ELi1ELi16ELb1ELb0EEEJSI_NS5_IJNST_ISF_SB_EENST_ISG_SB_EEEEEfSJ_fSJ_NS1E_6fusion15FusionCallbacksIS1I_NS1M_17LinearCombinationIffffLNS_15FloatRoundStyleE2EEESI_S1L_JEEENS4_5SM1004TMEM4LOAD26SM100_TMEM_LOAD_16dp128b8xES1C_NS12_INS13_ILi3ELi4ELi3EEES16_NST_INS5_IJSH_SG_EEENS5_IJSG_SB_EEEEEEENS4_17SM75_U32x4_LDSM_NENS4_14SM90_TMA_STOREES20_NS4_17SM90_U32x4_STSM_NENS4_39AutoVectorizingCopyWithAssumedAlignmentILi128EEEEEEvvEEEEvNT_6ParamsE)
        /*0044*/ 	.word	0x00000000
.L_29:


//--------------------- .nv.compat                --------------------------
	.section	.nv.compat,"",@"SHT_CUDA_COMPAT_INFO"
	.align	4
        /*0000*/ 	.byte	0x02, 0x09, 0x01, 0x00, 0x02, 0x02, 0x02, 0x00, 0x02, 0x05, 0x05, 0x00, 0x03, 0x07, 0x01, 0x01
        /*0010*/ 	.byte	0x02, 0x03, 0x01, 0x00, 0x02, 0x06, 0x01, 0x00, 0x04, 0x0b, 0x08, 0x00, 0x09, 0x00, 0x00, 0x00
        /*0020*/ 	.byte	0x00, 0x00, 0x00, 0x00


//--------------------- .nv.info._ZN7cutlass13device_kernelINS_4gemm6kernel13GemmUniversalIN4cute5tupleIJiiiiEEENS1_10collective13CollectiveMmaINS1_35MainloopSm100TmaUmmaWarpSpecializedILi69ELi2ELi4ENS5_IJNS4_1CILi1EEENSA_ILi2EEESB_EEEEENS5_IJNSA_ILi64EEENSA_ILi32EEENSA_ILi8EEEEEEfNS5_IJlSB_lEEEfSJ_NS4_8TiledMMAINS4_8MMA_AtomIJNS4_17SM100_MMA_TF32_SSINS_10tfloat32_tESN_fLi64ELi32ELNS4_4UMMA5MajorE0ELSP_0ELNSO_7ScaleInE0ELSQ_0EEEEEENS4_6LayoutINS5_IJSB_SB_SB_EEENS5_IJNSA_ILi0EEESV_SV_EEEEENS5_IJNS4_10UnderscoreESY_SY_EEEEENS4_23SM90_TMA_LOAD_MULTICASTENS4_14ComposedLayoutINS4_7SwizzleILi1ELi4ELi3EEENS4_18smem_ptr_flag_bitsILi32EEENST_INS5_IJSH_SH_EEENS5_IJSH_SB_EEEEEEEvNS4_8identityENS4_13SM90_TMA_LOADES1A_vS1B_EENS_8epilogue10collective18CollectiveEpilogueINS1E_23Sm100TmaWarpSpecializedILi2ELi1ELi16ELb1ELb0EEEJSI_NS5_IJNST_ISF_SB_EENST_ISG_SB_EEEEEfSJ_fSJ_NS1E_6fusion15FusionCallbacksIS1I_NS1M_17LinearCombinationIffffLNS_15FloatRoundStyleE2EEESI_S1L_JEEENS4_5SM1004TMEM4LOAD26SM100_TMEM_LOAD_16dp128b8xES1C_NS12_INS13_ILi3ELi4ELi3EEES16_NST_INS5_IJSH_SG_EEENS5_IJSG_SB_EEEEEEENS4_17SM75_U32x4_LDSM_NENS4_14SM90_TMA_STOREES20_NS4_17SM90_U32x4_STSM_NENS4_39AutoVectorizingCopyWithAssumedAlignmentILi128EEEEEEvvEEEEvNT_6ParamsE --------------------------
	.section	.nv.info._ZN7cutlass13device_kernelINS_4gemm6kernel13GemmUniversalIN4cute5tupleIJiiiiEEENS1_10collective13CollectiveMmaINS1_35MainloopSm100TmaUmmaWarpSpecializedILi69ELi2ELi4ENS5_IJNS4_1CILi1EEENSA_ILi2EEESB_EEEEENS5_IJNSA_ILi64EEENSA_ILi32EEENSA_ILi8EEEEEEfNS5_IJlSB_lEEEfSJ_NS4_8TiledMMAINS4_8MMA_AtomIJNS4_17SM100_MMA_TF32_SSINS_10tfloat32_tESN_fLi64ELi32ELNS4_4UMMA5MajorE0ELSP_0ELNSO_7ScaleInE0ELSQ_0EEEEEENS4_6LayoutINS5_IJSB_SB_SB_EEENS5_IJNSA_ILi0EEESV_SV_EEEEENS5_IJNS4_10UnderscoreESY_SY_EEEEENS4_23SM90_TMA_LOAD_MULTICASTENS4_14ComposedLayoutINS4_7SwizzleILi1ELi4ELi3EEENS4_18smem_ptr_flag_bitsILi32EEENST_INS5_IJSH_SH_EEENS5_IJSH_SB_EEEEEEEvNS4_8identityENS4_13SM90_TMA_LOADES1A_vS1B_EENS_8epilogue10collective18CollectiveEpilogueINS1E_23Sm100TmaWarpSpecializedILi2ELi1ELi16ELb1ELb0EEEJSI_NS5_IJNST_ISF_SB_EENST_ISG_SB_EEEEEfSJ_fSJ_NS1E_6fusion15FusionCallbacksIS1I_NS1M_17LinearCombinationIffffLNS_15FloatRoundStyleE2EEESI_S1L_JEEENS4_5SM1004TMEM4LOAD26SM100_TMEM_LOAD_16dp128b8xES1C_NS12_INS13_ILi3ELi4ELi3EEES16_NST_INS5_IJSH_SG_EEENS5_IJSG_SB_EEEEEEENS4_17SM75_U32x4_LDSM_NENS4_14SM90_TMA_STOREES20_NS4_17SM90_U32x4_STSM_NENS4_39AutoVectorizingCopyWithAssumedAlignmentILi128EEEEEEvvEEEEvNT_6ParamsE,"",@"SHT_CUDA_INFO"
	.sectionflags	@""
	.align	4


	//----- nvinfo : EIATTR_CUDA_API_VERSION
	.align		4
        /*0000*/ 	.byte	0x04, 0x37
        /*0002*/ 	.short	(.L_31 - .L_30)
.L_30:
        /*0004*/ 	.word	0x00000082


	//----- nvinfo : EIATTR_KPARAM_INFO
	.align		4
.L_31:
        /*0008*/ 	.byte	0x04, 0x17
        /*000a*/ 	.short	(.L_33 - .L_32)
.L_32:
        /*000c*/ 	.word	0x00000000
        /*0010*/ 	.short	0x0000
        /*0012*/ 	.short	0x0000
        /*0014*/ 	.byte	0x00, 0xf0, 0x01, 0x20


	//----- nvinfo : EIATTR_AT_ENTRY_FRAGMENTS
	.align		4
.L_33:
        /*0018*/ 	.byte	0x04, 0x4f
        /*001a*/ 	.short	(.L_35 - .L_34)


	//   ....[0]....
.L_34:
        /*001c*/ 	.word	0x00000006


	//----- nvinfo : EIATTR_RESERVED_SMEM_USED
	.align		4
.L_35:
        /*0020*/ 	.byte	0x01, 0x41
	.zero		2


	//----- nvinfo : EIATTR_SPARSE_MMA_MASK
	.align		4
        /*0024*/ 	.byte	0x03, 0x50
        /*0026*/ 	.short	0x0000


	//----- nvinfo : EIATTR_TCGEN05_1CTA_USED
	.align		4
        /*0028*/ 	.byte	0x01, 0x51
	.zero		2


	//----- nvinfo : EIATTR_MAXREG_COUNT
	.align		4
        /*002c*/ 	.byte	0x03, 0x1b
        /*002e*/ 	.short	0x00ff


	//----- nvinfo : EIATTR_NUM_BARRIERS
	.align		4
        /*0030*/ 	.byte	0x02, 0x4c
        /*0032*/ 	.byte	0x07
	.zero		1


	//----- nvinfo : EIATTR_EXTERNS
	.align		4
        /*0034*/ 	.byte	0x04, 0x0f
        /*0036*/ 	.short	(.L_37 - .L_36)


	//   ....[0]....
	.align		4
.L_36:
        /*0038*/ 	.word	index@(__assertfail)


	//----- nvinfo : EIATTR_MERCURY_ISA_VERSION
	.align		4
.L_37:
        /*003c*/ 	.byte	0x03, 0x5f
        /*003e*/ 	.short	0x0101


	//----- nvinfo : EIATTR_INT_WARP_WIDE_INSTR_OFFSETS
	.align		4
        /*0040*/ 	.byte	0x04, 0x31
        /*0042*/ 	.short	(.L_39 - .L_38)


	//   ....[0]....
.L_38:
        /*0044*/ 	.word	0x000043b0


	//   ....[1]....
        /*0048*/ 	.word	0x000043e0


	//   ....[2]....
        /*004c*/ 	.word	0x00004400


	//   ....[3]....
        /*0050*/ 	.word	0x00004f30


	//   ....[4]....
        /*0054*/ 	.word	0x00005060


	//----- nvinfo : EIATTR_COOP_GROUP_MASK_REGIDS
	.align		4
.L_39:
        /*0058*/ 	.byte	0x04, 0x29
        /*005a*/ 	.short	(.L_41 - .L_40)


	//   ....[0]....
.L_40:
        /*005c*/ 	.word	0xffffffff


	//   ....[1]....
        /*0060*/ 	.word	0xffffffff


	//   ....[2]....
        /*0064*/ 	.word	0xffffffff


	//   ....[3]....
        /*0068*/ 	.word	0xffffffff


	//   ....[4]....
        /*006c*/ 	.word	0xffffffff


	//   ....[5]....
        /*0070*/ 	.word	0xffffffff


	//   ....[6]....
        /*0074*/ 	.word	0xffffffff


	//   ....[7]....
        /*0078*/ 	.word	0xffffffff


	//   ....[8]....
        /*007c*/ 	.word	0xffffffff


	//   ....[9]....
        /*0080*/ 	.word	0xffffffff


	//   ....[10]....
        /*0084*/ 	.word	0xffffffff


	//   ....[11]....
        /*0088*/ 	.word	0xffffffff


	//   ....[12]....
        /*008c*/ 	.word	0xffffffff


	//   ....[13]....
        /*0090*/ 	.word	0xffffffff


	//----- nvinfo : EIATTR_COOP_GROUP_INSTR_OFFSETS
	.align		4
.L_41:
        /*0094*/ 	.byte	0x04, 0x28
        /*0096*/ 	.short	(.L_43 - .L_42)


	//   ....[0]....
.L_42:
        /*0098*/ 	.word	0x00000080


	//   ....[1]....
        /*009c*/ 	.word	0x000004e0


	//   ....[2]....
        /*00a0*/ 	.word	0x00000ee0


	//   ....[3]....
        /*00a4*/ 	.word	0x00001040


	//   ....[4]....
        /*00a8*/ 	.word	0x00001140


	//   ....[5]....
        /*00ac*/ 	.word	0x000012b0


	//   ....[6]....
        /*00b0*/ 	.word	0x00001450


	//   ....[7]....
        /*00b4*/ 	.word	0x00001600


	//   ....[8]....
        /*00b8*/ 	.word	0x000027f0


	//   ....[9]....
        /*00bc*/ 	.word	0x000036f0


	//   ....[10]....
        /*00c0*/ 	.word	0x00003900


	//   ....[11]....
        /*00c4*/ 	.word	0x00003930


	//   ....[12]....
        /*00c8*/ 	.word	0x00004290


	//   ....[13]....
        /*00cc*/ 	.word	0x000044c0


	//----- nvinfo : EIATTR_VRC_CTA_INIT_COUNT
	.align		4
.L_43:
        /*00d0*/ 	.byte	0x02, 0x4a
        /*00d2*/ 	.byte	0x80
	.zero		1


	//----- nvinfo : EIATTR_SYSCALL_OFFSETS
	.align		4
        /*00d4*/ 	.byte	0x04, 0x46
        /*00d6*/ 	.short	(.L_45 - .L_44)


	//   ....[0]....
.L_44:
        /*00d8*/ 	.word	0x00005c60


	//   ....[1]....
        /*00dc*/ 	.word	0x00005d50


	//   ....[2]....
        /*00e0*/ 	.word	0x00006590


	//----- nvinfo : EIATTR_MBARRIER_INSTR_OFFSETS
	.align		4
.L_45:
        /*00e4*/ 	.byte	0x04, 0x39
        /*00e6*/ 	.short	(.L_47 - .L_46)


	//   ....[0]....
.L_46:
        /*00e8*/ 	.word	0x00000620
        /*00ec*/ 	.word	0x000000ff
        /*00f0*/ 	.word	0x00000000
        /*00f4*/ 	.short	0x0100
        /*00f6*/ 	.byte	0x04
	.zero		1


	//   ....[1]....
        /*00f8*/ 	.word	0x00000630
        /*00fc*/ 	.word	0x000000ff
        /*0100*/ 	.word	0x00000228
        /*0104*/ 	.short	0x0100
        /*0106*/ 	.byte	0x04
	.zero		1


	//   ....[2]....
        /*0108*/ 	.word	0x00000640
        /*010c*/ 	.word	0x000000ff
        /*0110*/ 	.word	0x00000008
        /*0114*/ 	.short	0x0100
        /*0116*/ 	.byte	0x04
	.zero		1


	//   ....[3]....
        /*0118*/ 	.word	0x00000650
        /*011c*/ 	.word	0x000000ff
        /*0120*/ 	.word	0x00000230
        /*0124*/ 	.short	0x0100
        /*0126*/ 	.byte	0x04
	.zero		1


	//   ....[4]....
        /*0128*/ 	.word	0x00000660
        /*012c*/ 	.word	0x000000ff
        /*0130*/ 	.word	0x00000010
        /*0134*/ 	.short	0x0100
        /*0136*/ 	.byte	0x04
	.zero		1


	//   ....[5]....
        /*0138*/ 	.word	0x00000670
        /*013c*/ 	.word	0x000000ff
        /*0140*/ 	.word	0x00000238
        /*0144*/ 	.short	0x0100
        /*0146*/ 	.byte	0x04
	.zero		1


	//   ....[6]....
        /*0148*/ 	.word	0x00000680
        /*014c*/ 	.word	0x000000ff
        /*0150*/ 	.word	0x00000018
        /*0154*/ 	.short	0x0100
        /*0156*/ 	.byte	0x04
	.zero		1


	//   ....[7]....
        /*0158*/ 	.word	0x00000690
        /*015c*/ 	.word	0x000000ff
        /*0160*/ 	.word	0x00000240
        /*0164*/ 	.short	0x0100
        /*0166*/ 	.byte	0x04
	.zero		1


	//   ....[8]....
        /*0168*/ 	.word	0x000006a0
        /*016c*/ 	.word	0x000000ff
        /*0170*/ 	.word	0x00000020
        /*0174*/ 	.short	0x0100
        /*0176*/ 	.byte	0x04
	.zero		1


	//   ....[9]....
        /*0178*/ 	.word	0x000006b0
        /*017c*/ 	.word	0x000000ff
        /*0180*/ 	.word	0x00000248
        /*0184*/ 	.short	0x0100
        /*0186*/ 	.byte	0x04
	.zero		1


	//   ....[10]....
        /*0188*/ 	.word	0x000006c0
        /*018c*/ 	.word	0x000000ff
        /*0190*/ 	.word	0x00000028
        /*0194*/ 	.short	0x0100
        /*0196*/ 	.byte	0x04
	.zero		1


	//   ....[11]....
        /*0198*/ 	.word	0x000006d0
        /*019c*/ 	.word	0x000000ff
        /*01a0*/ 	.word	0x00000250
        /*01a4*/ 	.short	0x0100
        /*01a6*/ 	.byte	0x04
	.zero		1


	//   ....[12]....
        /*01a8*/ 	.word	0x000006e0
        /*01ac*/ 	.word	0x000000ff
        /*01b0*/ 	.word	0x00000030
        /*01b4*/ 	.short	0x0100
        /*01b6*/ 	.byte	0x04
	.zero		1


	//   ....[13]....
        /*01b8*/ 	.word	0x000006f0
        /*01bc*/ 	.word	0x000000ff
        /*01c0*/ 	.word	0x00000258
        /*01c4*/ 	.short	0x0100
        /*01c6*/ 	.byte	0x04
	.zero		1


	//   ....[14]....
        /*01c8*/ 	.word	0x00000700
        /*01cc*/ 	.word	0x000000ff
        /*01d0*/ 	.word	0x00000038
        /*01d4*/ 	.short	0x0100
        /*01d6*/ 	.byte	0x04
	.zero		1


	//   ....[15]....
        /*01d8*/ 	.word	0x00000710
        /*01dc*/ 	.word	0x000000ff
        /*01e0*/ 	.word	0x00000260
        /*01e4*/ 	.short	0x0100
        /*01e6*/ 	.byte	0x04
	.zero		1


	//   ....[16]....
        /*01e8*/ 	.word	0x00000720
        /*01ec*/ 	.word	0x000000ff
        /*01f0*/ 	.word	0x00000040
        /*01f4*/ 	.short	0x0100
        /*01f6*/ 	.byte	0x04
	.zero		1


	//   ....[17]....
        /*01f8*/ 	.word	0x00000730
        /*01fc*/ 	.word	0x000000ff
        /*0200*/ 	.word	0x00000268
        /*0204*/ 	.short	0x0100
        /*0206*/ 	.byte	0x04
	.zero		1


	//   ....[18]....
        /*0208*/ 	.word	0x00000740
        /*020c*/ 	.word	0x000000ff
        /*0210*/ 	.word	0x00000048
        /*0214*/ 	.short	0x0100
        /*0216*/ 	.byte	0x04
	.zero		1


	//   ....[19]....
        /*0218*/ 	.word	0x00000750
        /*021c*/ 	.word	0x000000ff
        /*0220*/ 	.word	0x00000270
        /*0224*/ 	.short	0x0100
        /*0226*/ 	.byte	0x04
	.zero		1


	//   ....[20]....
        /*0228*/ 	.word	0x00000760
        /*022c*/ 	.word	0x000000ff
        /*0230*/ 	.word	0x00000050
        /*0234*/ 	.short	0x0100
        /*0236*/ 	.byte	0x04
	.zero		1


	//   ....[21]....
        /*0238*/ 	.word	0x00000770
        /*023c*/ 	.word	0x000000ff
        /*0240*/ 	.word	0x00000278
        /*0244*/ 	.short	0x0100
        /*0246*/ 	.byte	0x04
	.zero		1


	//   ....[22]....
        /*0248*/ 	.word	0x00000780
        /*024c*/ 	.word	0x000000ff
        /*0250*/ 	.word	0x00000058
        /*0254*/ 	.short	0x0100
        /*0256*/ 	.byte	0x04
	.zero		1


	//   ....[23]....
        /*0258*/ 	.word	0x00000790
        /*025c*/ 	.word	0x000000ff
        /*0260*/ 	.word	0x00000280
        /*0264*/ 	.short	0x0100
        /*0266*/ 	.byte	0x04
	.zero		1


	//   ....[24]....
        /*0268*/ 	.word	0x000007a0
        /*026c*/ 	.word	0x000000ff
        /*0270*/ 	.word	0x00000060
        /*0274*/ 	.short	0x0100
        /*0276*/ 	.byte	0x04
	.zero		1


	//   ....[25]....
        /*0278*/ 	.word	0x000007b0
        /*027c*/ 	.word	0x000000ff
        /*0280*/ 	.word	0x00000288
        /*0284*/ 	.short	0x0100
        /*0286*/ 	.byte	0x04
	.zero		1


	//   ....[26]....
        /*0288*/ 	.word	0x000007c0
        /*028c*/ 	.word	0x000000ff
        /*0290*/ 	.word	0x00000068
        /*0294*/ 	.short	0x0100
        /*0296*/ 	.byte	0x04
	.zero		1


	//   ....[27]....
        /*0298*/ 	.word	0x000007d0
        /*029c*/ 	.word	0x000000ff
        /*02a0*/ 	.word	0x00000290
        /*02a4*/ 	.short	0x0100
        /*02a6*/ 	.byte	0x04
	.zero		1


	//   ....[28]....
        /*02a8*/ 	.word	0x000007e0
        /*02ac*/ 	.word	0x000000ff
        /*02b0*/ 	.word	0x00000070
        /*02b4*/ 	.short	0x0100
        /*02b6*/ 	.byte	0x04
	.zero		1


	//   ....[29]....
        /*02b8*/ 	.word	0x000007f0
        /*02bc*/ 	.word	0x000000ff
        /*02c0*/ 	.word	0x00000298
        /*02c4*/ 	.short	0x0100
        /*02c6*/ 	.byte	0x04
	.zero		1


	//   ....[30]....
        /*02c8*/ 	.word	0x00000800
        /*02cc*/ 	.word	0x000000ff
        /*02d0*/ 	.word	0x00000078
        /*02d4*/ 	.short	0x0100
        /*02d6*/ 	.byte	0x04
	.zero		1


	//   ....[31]....
        /*02d8*/ 	.word	0x00000810
        /*02dc*/ 	.word	0x000000ff
        /*02e0*/ 	.word	0x000002a0
        /*02e4*/ 	.short	0x0100
        /*02e6*/ 	.byte	0x04
	.zero		1


	//   ....[32]....
        /*02e8*/ 	.word	0x00000820
        /*02ec*/ 	.word	0x000000ff
        /*02f0*/ 	.word	0x00000080
        /*02f4*/ 	.short	0x0100
        /*02f6*/ 	.byte	0x04
	.zero		1


	//   ....[33]....
        /*02f8*/ 	.word	0x00000830
        /*02fc*/ 	.word	0x000000ff
        /*0300*/ 	.word	0x000002a8
        /*0304*/ 	.short	0x0100
        /*0306*/ 	.byte	0x04
	.zero		1


	//   ....[34]....
        /*0308*/ 	.word	0x00000840
        /*030c*/ 	.word	0x000000ff
        /*0310*/ 	.word	0x00000088
        /*0314*/ 	.short	0x0100
        /*0316*/ 	.byte	0x04
	.zero		1


	//   ....[35]....
        /*0318*/ 	.word	0x00000850
        /*031c*/ 	.word	0x000000ff
        /*0320*/ 	.word	0x000002b0
        /*0324*/ 	.short	0x0100
        /*0326*/ 	.byte	0x04
	.zero		1


	//   ....[36]....
        /*0328*/ 	.word	0x00000860
        /*032c*/ 	.word	0x000000ff
        /*0330*/ 	.word	0x00000090
        /*0334*/ 	.short	0x0100
        /*0336*/ 	.byte	0x04
	.zero		1


	//   ....[37]....
        /*0338*/ 	.word	0x00000870
        /*033c*/ 	.word	0x000000ff
        /*0340*/ 	.word	0x000002b8
        /*0344*/ 	.short	0x0100
        /*0346*/ 	.byte	0x04
	.zero		1


	//   ....[38]....
        /*0348*/ 	.word	0x00000880
        /*034c*/ 	.word	0x000000ff
        /*0350*/ 	.word	0x00000098
        /*0354*/ 	.short	0x0100
        /*0356*/ 	.byte	0x04
	.zero		1


	//   ....[39]....
        /*0358*/ 	.word	0x00000890
        /*035c*/ 	.word	0x000000ff
        /*0360*/ 	.word	0x000002c0
        /*0364*/ 	.short	0x0100
        /*0366*/ 	.byte	0x04
	.zero		1


	//   ....[40]....
        /*0368*/ 	.word	0x000008a0
        /*036c*/ 	.word	0x000000ff
        /*0370*/ 	.word	0x000000a0
        /*0374*/ 	.short	0x0100
        /*0376*/ 	.byte	0x04
	.zero		1


	//   ....[41]....
        /*0378*/ 	.word	0x000008b0
        /*037c*/ 	.word	0x000000ff
        /*0380*/ 	.word	0x000002c8
        /*0384*/ 	.short	0x0100
        /*0386*/ 	.byte	0x04
	.zero		1


	//   ....[42]....
        /*0388*/ 	.word	0x000008c0
        /*038c*/ 	.word	0x000000ff
        /*0390*/ 	.word	0x000000a8
        /*0394*/ 	.short	0x0100
        /*0396*/ 	.byte	0x04
	.zero		1


	//   ....[43]....
        /*0398*/ 	.word	0x000008d0
        /*039c*/ 	.word	0x000000ff
        /*03a0*/ 	.word	0x000002d0
        /*03a4*/ 	.short	0x0100
        /*03a6*/ 	.byte	0x04
	.zero		1


	//   ....[44]....
        /*03a8*/ 	.word	0x000008e0
        /*03ac*/ 	.word	0x000000ff
        /*03b0*/ 	.word	0x000000b0
        /*03b4*/ 	.short	0x0100
        /*03b6*/ 	.byte	0x04
	.zero		1


	//   ....[45]....
        /*03b8*/ 	.word	0x000008f0
        /*03bc*/ 	.word	0x000000ff
        /*03c0*/ 	.word	0x000002d8
        /*03c4*/ 	.short	0x0100
        /*03c6*/ 	.byte	0x04
	.zero		1


	//   ....[46]....
        /*03c8*/ 	.word	0x00000900
        /*03cc*/ 	.word	0x000000ff
        /*03d0*/ 	.word	0x000000b8
        /*03d4*/ 	.short	0x0100
        /*03d6*/ 	.byte	0x04
	.zero		1


	//   ....[47]....
        /*03d8*/ 	.word	0x00000910
        /*03dc*/ 	.word	0x000000ff
        /*03e0*/ 	.word	0x000002e0
        /*03e4*/ 	.short	0x0100
        /*03e6*/ 	.byte	0x04
	.zero		1


	//   ....[48]....
        /*03e8*/ 	.word	0x00000920
        /*03ec*/ 	.word	0x000000ff
        /*03f0*/ 	.word	0x000000c0
        /*03f4*/ 	.short	0x0100
        /*03f6*/ 	.byte	0x04
	.zero		1


	//   ....[49]....
        /*03f8*/ 	.word	0x00000930
        /*03fc*/ 	.word	0x000000ff
        /*0400*/ 	.word	0x000002e8
        /*0404*/ 	.short	0x0100
        /*0406*/ 	.byte	0x04
	.zero		1


	//   ....[50]....
        /*0408*/ 	.word	0x00000940
        /*040c*/ 	.word	0x000000ff
        /*0410*/ 	.word	0x000000c8
        /*0414*/ 	.short	0x0100
        /*0416*/ 	.byte	0x04
	.zero		1


	//   ....[51]....
        /*0418*/ 	.word	0x00000950
        /*041c*/ 	.word	0x000000ff
        /*0420*/ 	.word	0x000002f0
        /*0424*/ 	.short	0x0100
        /*0426*/ 	.byte	0x04
	.zero		1


	//   ....[52]....
        /*0428*/ 	.word	0x00000960
        /*042c*/ 	.word	0x000000ff
        /*0430*/ 	.word	0x000000d0
        /*0434*/ 	.short	0x0100
        /*0436*/ 	.byte	0x04
	.zero		1


	//   ....[53]....
        /*0438*/ 	.word	0x00000970
        /*043c*/ 	.word	0x000000ff
        /*0440*/ 	.word	0x000002f8
        /*0444*/ 	.short	0x0100
        /*0446*/ 	.byte	0x04
	.zero		1


	//   ....[54]....
        /*0448*/ 	.word	0x00000980
        /*044c*/ 	.word	0x000000ff
        /*0450*/ 	.word	0x000000d8
        /*0454*/ 	.short	0x0100
        /*0456*/ 	.byte	0x04
	.zero		1


	//   ....[55]....
        /*0458*/ 	.word	0x00000990
        /*045c*/ 	.word	0x000000ff
        /*0460*/ 	.word	0x00000300
        /*0464*/ 	.short	0x0100
        /*0466*/ 	.byte	0x04
	.zero		1


	//   ....[56]....
        /*0468*/ 	.word	0x000009a0
        /*046c*/ 	.word	0x000000ff
        /*0470*/ 	.word	0x000000e0
        /*0474*/ 	.short	0x0100
        /*0476*/ 	.byte	0x04
	.zero		1


	//   ....[57]....
        /*0478*/ 	.word	0x000009b0
        /*047c*/ 	.word	0x000000ff
        /*0480*/ 	.word	0x00000308
        /*0484*/ 	.short	0x0100
        /*0486*/ 	.byte	0x04
	.zero		1


	//   ....[58]....
        /*0488*/ 	.word	0x000009c0
        /*048c*/ 	.word	0x000000ff
        /*0490*/ 	.word	0x000000e8
        /*0494*/ 	.short	0x0100
        /*0496*/ 	.byte	0x04
	.zero		1


	//   ....[59]....
        /*0498*/ 	.word	0x000009d0
        /*049c*/ 	.word	0x000000ff
        /*04a0*/ 	.word	0x00000310
        /*04a4*/ 	.short	0x0100
        /*04a6*/ 	.byte	0x04
	.zero		1


	//   ....[60]....
        /*04a8*/ 	.word	0x000009e0
        /*04ac*/ 	.word	0x000000ff
        /*04b0*/ 	.word	0x000000f0
        /*04b4*/ 	.short	0x0100
        /*04b6*/ 	.byte	0x04
	.zero		1


	//   ....[61]....
        /*04b8*/ 	.word	0x000009f0
        /*04bc*/ 	.word	0x000000ff
        /*04c0*/ 	.word	0x00000318
        /*04c4*/ 	.short	0x0100
        /*04c6*/ 	.byte	0x04
	.zero		1


	//   ....[62]....
        /*04c8*/ 	.word	0x00000a00
        /*04cc*/ 	.word	0x000000ff
        /*04d0*/ 	.word	0x000000f8
        /*04d4*/ 	.short	0x0100
        /*04d6*/ 	.byte	0x04
	.zero		1


	//   ....[63]....
        /*04d8*/ 	.word	0x00000a10
        /*04dc*/ 	.word	0x000000ff
        /*04e0*/ 	.word	0x00000320
        /*04e4*/ 	.short	0x0100
        /*04e6*/ 	.byte	0x04
	.zero		1


	//   ....[64]....
        /*04e8*/ 	.word	0x00000a20
        /*04ec*/ 	.word	0x000000ff
        /*04f0*/ 	.word	0x00000100
        /*04f4*/ 	.short	0x0100
        /*04f6*/ 	.byte	0x04
	.zero		1


	//   ....[65]....
        /*04f8*/ 	.word	0x00000a30
        /*04fc*/ 	.word	0x000000ff
        /*0500*/ 	.word	0x00000328
        /*0504*/ 	.short	0x0100
        /*0506*/ 	.byte	0x04
	.zero		1


	//   ....[66]....
        /*0508*/ 	.word	0x00000a40
        /*050c*/ 	.word	0x000000ff
        /*0510*/ 	.word	0x00000108
        /*0514*/ 	.short	0x0100
        /*0516*/ 	.byte	0x04
	.zero		1


	//   ....[67]....
        /*0518*/ 	.word	0x00000a50
        /*051c*/ 	.word	0x000000ff
        /*0520*/ 	.word	0x00000330
        /*0524*/ 	.short	0x0100
        /*0526*/ 	.byte	0x04
	.zero		1


	//   ....[68]....
        /*0528*/ 	.word	0x00000a60
        /*052c*/ 	.word	0x000000ff
        /*0530*/ 	.word	0x00000110
        /*0534*/ 	.short	0x0100
        /*0536*/ 	.byte	0x04
	.zero		1


	//   ....[69]....
        /*0538*/ 	.word	0x00000a70
        /*053c*/ 	.word	0x000000ff
        /*0540*/ 	.word	0x00000338
        /*0544*/ 	.short	0x0100
        /*0546*/ 	.byte	0x04
	.zero		1


	//   ....[70]....
        /*0548*/ 	.word	0x00000a80
        /*054c*/ 	.word	0x000000ff
        /*0550*/ 	.word	0x00000118
        /*0554*/ 	.short	0x0100
        /*0556*/ 	.byte	0x04
	.zero		1


	//   ....[71]....
        /*0558*/ 	.word	0x00000a90
        /*055c*/ 	.word	0x000000ff
        /*0560*/ 	.word	0x00000340
        /*0564*/ 	.short	0x0100
        /*0566*/ 	.byte	0x04
	.zero		1


	//   ....[72]....
        /*0568*/ 	.word	0x00000aa0
        /*056c*/ 	.word	0x000000ff
        /*0570*/ 	.word	0x00000120
        /*0574*/ 	.short	0x0100
        /*0576*/ 	.byte	0x04
	.zero		1


	//   ....[73]....
        /*0578*/ 	.word	0x00000ab0
        /*057c*/ 	.word	0x000000ff
        /*0580*/ 	.word	0x00000348
        /*0584*/ 	.short	0x0100
        /*0586*/ 	.byte	0x04
	.zero		1


	//   ....[74]....
        /*0588*/ 	.word	0x00000ac0
        /*058c*/ 	.word	0x000000ff
        /*0590*/ 	.word	0x00000128
        /*0594*/ 	.short	0x0100
        /*0596*/ 	.byte	0x04
	.zero		1


	//   ....[75]....
        /*0598*/ 	.word	0x00000ad0
        /*059c*/ 	.word	0x000000ff
        /*05a0*/ 	.word	0x00000350
        /*05a4*/ 	.short	0x0100
        /*05a6*/ 	.byte	0x04
	.zero		1


	//   ....[76]....
        /*05a8*/ 	.word	0x00000ae0
        /*05ac*/ 	.word	0x000000ff
        /*05b0*/ 	.word	0x00000130
        /*05b4*/ 	.short	0x0100
        /*05b6*/ 	.byte	0x04
	.zero		1


	//   ....[77]....
        /*05b8*/ 	.word	0x00000af0
        /*05bc*/ 	.word	0x000000ff
        /*05c0*/ 	.word	0x00000358
        /*05c4*/ 	.short	0x0100
        /*05c6*/ 	.byte	0x04
	.zero		1


	//   ....[78]....
        /*05c8*/ 	.word	0x00000b00
        /*05cc*/ 	.word	0x000000ff
        /*05d0*/ 	.word	0x00000138
        /*05d4*/ 	.short	0x0100
        /*05d6*/ 	.byte	0x04
	.zero		1


	//   ....[79]....
        /*05d8*/ 	.word	0x00000b10
        /*05dc*/ 	.word	0x000000ff
        /*05e0*/ 	.word	0x00000360
        /*05e4*/ 	.short	0x0100
        /*05e6*/ 	.byte	0x04
	.zero		1


	//   ....[80]....
        /*05e8*/ 	.word	0x00000b20
        /*05ec*/ 	.word	0x000000ff
        /*05f0*/ 	.word	0x00000140
        /*05f4*/ 	.short	0x0100
        /*05f6*/ 	.byte	0x04
	.zero		1


	//   ....[81]....
        /*05f8*/ 	.word	0x00000b30
        /*05fc*/ 	.word	0x000000ff
        /*0600*/ 	.word	0x00000368
        /*0604*/ 	.short	0x0100
        /*0606*/ 	.byte	0x04
	.zero		1


	//   ....[82]....
        /*0608*/ 	.word	0x00000b40
        /*060c*/ 	.word	0x000000ff
        /*0610*/ 	.word	0x00000148
        /*0614*/ 	.short	0x0100
        /*0616*/ 	.byte	0x04
	.zero		1


	//   ....[83]....
        /*0618*/ 	.word	0x00000b50
        /*061c*/ 	.word	0x000000ff
        /*0620*/ 	.word	0x00000370
        /*0624*/ 	.short	0x0100
        /*0626*/ 	.byte	0x04
	.zero		1


	//   ....[84]....
        /*0628*/ 	.word	0x00000b60
        /*062c*/ 	.word	0x000000ff
        /*0630*/ 	.word	0x00000150
        /*0634*/ 	.short	0x0100
        /*0636*/ 	.byte	0x04
	.zero		1


	//   ....[85]....
        /*0638*/ 	.word	0x00000b70
        /*063c*/ 	.word	0x000000ff
        /*0640*/ 	.word	0x00000378
        /*0644*/ 	.short	0x0100
        /*0646*/ 	.byte	0x04
	.zero		1


	//   ....[86]....
        /*0648*/ 	.word	0x00000b80
        /*064c*/ 	.word	0x000000ff
        /*0650*/ 	.word	0x00000158
        /*0654*/ 	.short	0x0100
        /*0656*/ 	.byte	0x04
	.zero		1


	//   ....[87]....
        /*0658*/ 	.word	0x00000b90
        /*065c*/ 	.word	0x000000ff
        /*0660*/ 	.word	0x00000380
        /*0664*/ 	.short	0x0100
        /*0666*/ 	.byte	0x04
	.zero		1


	//   ....[88]....
        /*0668*/ 	.word	0x00000ba0
        /*066c*/ 	.word	0x000000ff
        /*0670*/ 	.word	0x00000160
        /*0674*/ 	.short	0x0100
        /*0676*/ 	.byte	0x04
	.zero		1


	//   ....[89]....
        /*0678*/ 	.word	0x00000bb0
        /*067c*/ 	.word	0x000000ff
        /*0680*/ 	.word	0x00000388
        /*0684*/ 	.short	0x0100
        /*0686*/ 	.byte	0x04
	.zero		1


	//   ....[90]....
        /*0688*/ 	.word	0x00000bc0
        /*068c*/ 	.word	0x000000ff
        /*0690*/ 	.word	0x00000168
        /*0694*/ 	.short	0x0100
        /*0696*/ 	.byte	0x04
	.zero		1


	//   ....[91]....
        /*0698*/ 	.word	0x00000bd0
        /*069c*/ 	.word	0x000000ff
        /*06a0*/ 	.word	0x00000390
        /*06a4*/ 	.short	0x0100
        /*06a6*/ 	.byte	0x04
	.zero		1


	//   ....[92]....
        /*06a8*/ 	.word	0x00000be0
        /*06ac*/ 	.word	0x000000ff
        /*06b0*/ 	.word	0x00000170
        /*06b4*/ 	.short	0x0100
        /*06b6*/ 	.byte	0x04
	.zero		1


	//   ....[93]....
        /*06b8*/ 	.word	0x00000bf0
        /*06bc*/ 	.word	0x000000ff
        /*06c0*/ 	.word	0x00000398
        /*06c4*/ 	.short	0x0100
        /*06c6*/ 	.byte	0x04
	.zero		1


	//   ....[94]....
        /*06c8*/ 	.word	0x00000c00
        /*06cc*/ 	.word	0x000000ff
        /*06d0*/ 	.word	0x00000178
        /*06d4*/ 	.short	0x0100
        /*06d6*/ 	.byte	0x04
	.zero		1


	//   ....[95]....
        /*06d8*/ 	.word	0x00000c10
        /*06dc*/ 	.word	0x000000ff
        /*06e0*/ 	.word	0x000003a0
        /*06e4*/ 	.short	0x0100
        /*06e6*/ 	.byte	0x04
	.zero		1


	//   ....[96]....
        /*06e8*/ 	.word	0x00000c20
        /*06ec*/ 	.word	0x000000ff
        /*06f0*/ 	.word	0x00000180
        /*06f4*/ 	.short	0x0100
        /*06f6*/ 	.byte	0x04
	.zero		1


	//   ....[97]....
        /*06f8*/ 	.word	0x00000c30
        /*06fc*/ 	.word	0x000000ff
        /*0700*/ 	.word	0x000003a8
        /*0704*/ 	.short	0x0100
        /*0706*/ 	.byte	0x04
	.zero		1


	//   ....[98]....
        /*0708*/ 	.word	0x00000c40
        /*070c*/ 	.word	0x000000ff
        /*0710*/ 	.word	0x00000188
        /*0714*/ 	.short	0x0100
        /*0716*/ 	.byte	0x04
	.zero		1


	//   ....[99]....
        /*0718*/ 	.word	0x00000c50
        /*071c*/ 	.word	0x000000ff
        /*0720*/ 	.word	0x000003b0
        /*0724*/ 	.short	0x0100
        /*0726*/ 	.byte	0x04
	.zero		1


	//   ....[100]....
        /*0728*/ 	.word	0x00000c60
        /*072c*/ 	.word	0x000000ff
        /*0730*/ 	.word	0x00000190
        /*0734*/ 	.short	0x0100
        /*0736*/ 	.byte	0x04
	.zero		1


	//   ....[101]....
        /*0738*/ 	.word	0x00000c70
        /*073c*/ 	.word	0x000000ff
        /*0740*/ 	.word	0x000003b8
        /*0744*/ 	.short	0x0100
        /*0746*/ 	.byte	0x04
	.zero		1


	//   ....[102]....
        /*0748*/ 	.word	0x00000c80
        /*074c*/ 	.word	0x000000ff
        /*0750*/ 	.word	0x00000198
        /*0754*/ 	.short	0x0100
        /*0756*/ 	.byte	0x04
	.zero		1


	//   ....[103]....
        /*0758*/ 	.word	0x00000c90
        /*075c*/ 	.word	0x000000ff
        /*0760*/ 	.word	0x000003c0
        /*0764*/ 	.short	0x0100
        /*0766*/ 	.byte	0x04
	.zero		1


	//   ....[104]....
        /*0768*/ 	.word	0x00000ca0
        /*076c*/ 	.word	0x000000ff
        /*0770*/ 	.word	0x000001a0
        /*0774*/ 	.short	0x0100
        /*0776*/ 	.byte	0x04
	.zero		1


	//   ....[105]....
        /*0778*/ 	.word	0x00000cb0
        /*077c*/ 	.word	0x000000ff
        /*0780*/ 	.word	0x000003c8
        /*0784*/ 	.short	0x0100
        /*0786*/ 	.byte	0x04
	.zero		1


	//   ....[106]....
        /*0788*/ 	.word	0x00000cc0
        /*078c*/ 	.word	0x000000ff
        /*0790*/ 	.word	0x000001a8
        /*0794*/ 	.short	0x0100
        /*0796*/ 	.byte	0x04
	.zero		1


	//   ....[107]....
        /*0798*/ 	.word	0x00000cd0
        /*079c*/ 	.word	0x000000ff
        /*07a0*/ 	.word	0x000003d0
        /*07a4*/ 	.short	0x0100
        /*07a6*/ 	.byte	0x04
	.zero		1


	//   ....[108]....
        /*07a8*/ 	.word	0x00000ce0
        /*07ac*/ 	.word	0x000000ff
        /*07b0*/ 	.word	0x000001b0
        /*07b4*/ 	.short	0x0100
        /*07b6*/ 	.byte	0x04
	.zero		1


	//   ....[109]....
        /*07b8*/ 	.word	0x00000cf0
        /*07bc*/ 	.word	0x000000ff
        /*07c0*/ 	.word	0x000003d8
        /*07c4*/ 	.short	0x0100
        /*07c6*/ 	.byte	0x04
	.zero		1


	//   ....[110]....
        /*07c8*/ 	.word	0x00000d00
        /*07cc*/ 	.word	0x000000ff
        /*07d0*/ 	.word	0x000001b8
        /*07d4*/ 	.short	0x0100
        /*07d6*/ 	.byte	0x04
	.zero		1


	//   ....[111]....
        /*07d8*/ 	.word	0x00000d10
        /*07dc*/ 	.word	0x000000ff
        /*07e0*/ 	.word	0x000003e0
        /*07e4*/ 	.short	0x0100
        /*07e6*/ 	.byte	0x04
	.zero		1


	//   ....[112]....
        /*07e8*/ 	.word	0x00000d20
        /*07ec*/ 	.word	0x000000ff
        /*07f0*/ 	.word	0x000001c0
        /*07f4*/ 	.short	0x0100
        /*07f6*/ 	.byte	0x04
	.zero		1


	//   ....[113]....
        /*07f8*/ 	.word	0x00000d30
        /*07fc*/ 	.word	0x000000ff
        /*0800*/ 	.word	0x000003e8
        /*0804*/ 	.short	0x0100
        /*0806*/ 	.byte	0x04
	.zero		1


	//   ....[114]....
        /*0808*/ 	.word	0x00000d40
        /*080c*/ 	.word	0x000000ff
        /*0810*/ 	.word	0x000001c8
        /*0814*/ 	.short	0x0100
        /*0816*/ 	.byte	0x04
	.zero		1


	//   ....[115]....
        /*0818*/ 	.word	0x00000d50
        /*081c*/ 	.word	0x000000ff
        /*0820*/ 	.word	0x000003f0
        /*0824*/ 	.short	0x0100
        /*0826*/ 	.byte	0x04
	.zero		1


	//   ....[116]....
        /*0828*/ 	.word	0x00000d60
        /*082c*/ 	.word	0x000000ff
        /*0830*/ 	.word	0x000001d0
        /*0834*/ 	.short	0x0100
        /*0836*/ 	.byte	0x04
	.zero		1


	//   ....[117]....
        /*0838*/ 	.word	0x00000d70
        /*083c*/ 	.word	0x000000ff
        /*0840*/ 	.word	0x000003f8
        /*0844*/ 	.short	0x0100
        /*0846*/ 	.byte	0x04
	.zero		1


	//   ....[118]....
        /*0848*/ 	.word	0x00000d80
        /*084c*/ 	.word	0x000000ff
        /*0850*/ 	.word	0x000001d8
        /*0854*/ 	.short	0x0100
        /*0856*/ 	.byte	0x04
	.zero		1


	//   ....[119]....
        /*0858*/ 	.word	0x00000d90
        /*085c*/ 	.word	0x000000ff
        /*0860*/ 	.word	0x00000400
        /*0864*/ 	.short	0x0100
        /*0866*/ 	.byte	0x04
	.zero		1


	//   ....[120]....
        /*0868*/ 	.word	0x00000da0
        /*086c*/ 	.word	0x000000ff
        /*0870*/ 	.word	0x000001e0
        /*0874*/ 	.short	0x0100
        /*0876*/ 	.byte	0x04
	.zero		1


	//   ....[121]....
        /*0878*/ 	.word	0x00000db0
        /*087c*/ 	.word	0x000000ff
        /*0880*/ 	.word	0x00000408
        /*0884*/ 	.short	0x0100
        /*0886*/ 	.byte	0x04
	.zero		1


	//   ....[122]....
        /*0888*/ 	.word	0x00000dc0
        /*088c*/ 	.word	0x000000ff
        /*0890*/ 	.word	0x000001e8
        /*0894*/ 	.short	0x0100
        /*0896*/ 	.byte	0x04
	.zero		1


	//   ....[123]....
        /*0898*/ 	.word	0x00000dd0
        /*089c*/ 	.word	0x000000ff
        /*08a0*/ 	.word	0x00000410
        /*08a4*/ 	.short	0x0100
        /*08a6*/ 	.byte	0x04
	.zero		1


	//   ....[124]....
        /*08a8*/ 	.word	0x00000de0
        /*08ac*/ 	.word	0x000000ff
        /*08b0*/ 	.word	0x000001f0
        /*08b4*/ 	.short	0x0100
        /*08b6*/ 	.byte	0x04
	.zero		1


	//   ....[125]....
        /*08b8*/ 	.word	0x00000df0
        /*08bc*/ 	.word	0x000000ff
        /*08c0*/ 	.word	0x00000418
        /*08c4*/ 	.short	0x0100
        /*08c6*/ 	.byte	0x04
	.zero		1


	//   ....[126]....
        /*08c8*/ 	.word	0x00000e00
        /*08cc*/ 	.word	0x000000ff
        /*08d0*/ 	.word	0x000001f8
        /*08d4*/ 	.short	0x0100
        /*08d6*/ 	.byte	0x04
	.zero		1


	//   ....[127]....
        /*08d8*/ 	.word	0x00000e10
        /*08dc*/ 	.word	0x000000ff
        /*08e0*/ 	.word	0x00000420
        /*08e4*/ 	.short	0x0100
        /*08e6*/ 	.byte	0x04
	.zero		1


	//   ....[128]....
        /*08e8*/ 	.word	0x00000e20
        /*08ec*/ 	.word	0x000000ff
        /*08f0*/ 	.word	0x00000200
        /*08f4*/ 	.short	0x0100
        /*08f6*/ 	.byte	0x04
	.zero		1


	//   ....[129]....
        /*08f8*/ 	.word	0x00000e30
        /*08fc*/ 	.word	0x000000ff
        /*0900*/ 	.word	0x00000428
        /*0904*/ 	.short	0x0100
        /*0906*/ 	.byte	0x04
	.zero		1


	//   ....[130]....
        /*0908*/ 	.word	0x00000e40
        /*090c*/ 	.word	0x000000ff
        /*0910*/ 	.word	0x00000208
        /*0914*/ 	.short	0x0100
        /*0916*/ 	.byte	0x04
	.zero		1


	//   ....[131]....
        /*0918*/ 	.word	0x00000e50
        /*091c*/ 	.word	0x000000ff
        /*0920*/ 	.word	0x00000430
        /*0924*/ 	.short	0x0100
        /*0926*/ 	.byte	0x04
	.zero		1


	//   ....[132]....
        /*0928*/ 	.word	0x00000e60
        /*092c*/ 	.word	0x000000ff
        /*0930*/ 	.word	0x00000210
        /*0934*/ 	.short	0x0100
        /*0936*/ 	.byte	0x04
	.zero		1


	//   ....[133]....
        /*0938*/ 	.word	0x00000e70
        /*093c*/ 	.word	0x000000ff
        /*0940*/ 	.word	0x00000438
        /*0944*/ 	.short	0x0100
        /*0946*/ 	.byte	0x04
	.zero		1


	//   ....[134]....
        /*0948*/ 	.word	0x00000e80
        /*094c*/ 	.word	0x000000ff
        /*0950*/ 	.word	0x00000218
        /*0954*/ 	.short	0x0100
        /*0956*/ 	.byte	0x04
	.zero		1


	//   ....[135]....
        /*0958*/ 	.word	0x00000e90
        /*095c*/ 	.word	0x000000ff
        /*0960*/ 	.word	0x00000440
        /*0964*/ 	.short	0x0100
        /*0966*/ 	.byte	0x04
	.zero		1


	//   ....[136]....
        /*0968*/ 	.word	0x00000ea0
        /*096c*/ 	.word	0x000000ff
        /*0970*/ 	.word	0x00000220
        /*0974*/ 	.short	0x0100
        /*0976*/ 	.byte	0x04
	.zero		1


	//   ....[137]....
        /*0978*/ 	.word	0x00000eb0
        /*097c*/ 	.word	0x000000ff
        /*0980*/ 	.word	0x00000448
        /*0984*/ 	.short	0x0100
        /*0986*/ 	.byte	0x04
	.zero		1


	//   ....[138]....
        /*0988*/ 	.word	0x00000ff0
        /*098c*/ 	.word	0x000000ff
        /*0990*/ 	.word	0x00000450
        /*0994*/ 	.short	0x0100
        /*0996*/ 	.byte	0x04
	.zero		1


	//   ....[139]....
        /*0998*/ 	.word	0x00001000
        /*099c*/ 	.word	0x000000ff
        /*09a0*/ 	.word	0x00000460
        /*09a4*/ 	.short	0x0100
        /*09a6*/ 	.byte	0x04
	.zero		1


	//   ....[140]....
        /*09a8*/ 	.word	0x00001010
        /*09ac*/ 	.word	0x000000ff
        /*09b0*/ 	.word	0x00000458
        /*09b4*/ 	.short	0x0100
        /*09b6*/ 	.byte	0x04
	.zero		1


	//   ....[141]....
        /*09b8*/ 	.word	0x00001020
        /*09bc*/ 	.word	0x000000ff
        /*09c0*/ 	.word	0x00000468
        /*09c4*/ 	.short	0x0100
        /*09c6*/ 	.byte	0x04
	.zero		1


	//   ....[142]....
        /*09c8*/ 	.word	0x00001110
        /*09cc*/ 	.word	0x000000ff
        /*09d0*/ 	.word	0x00000470
        /*09d4*/ 	.short	0x0100
        /*09d6*/ 	.byte	0x06
	.zero		1


	//   ....[143]....
        /*09d8*/ 	.word	0x00001120
        /*09dc*/ 	.word	0x000000ff
        /*09e0*/ 	.word	0x00000478
        /*09e4*/ 	.short	0x0100
        /*09e6*/ 	.byte	0x06
	.zero		1


	//   ....[144]....
        /*09e8*/ 	.word	0x00001260
        /*09ec*/ 	.word	0x000000ff
        /*09f0*/ 	.word	0x00000480
        /*09f4*/ 	.short	0x0100
        /*09f6*/ 	.byte	0x06
	.zero		1


	//   ....[145]....
        /*09f8*/ 	.word	0x00001270
        /*09fc*/ 	.word	0x000000ff
        /*0a00*/ 	.word	0x00000490
        /*0a04*/ 	.short	0x0100
        /*0a06*/ 	.byte	0x06
	.zero		1


	//   ....[146]....
        /*0a08*/ 	.word	0x00001280
        /*0a0c*/ 	.word	0x000000ff
        /*0a10*/ 	.word	0x00000488
        /*0a14*/ 	.short	0x0100
        /*0a16*/ 	.byte	0x06
	.zero		1


	//   ....[147]....
        /*0a18*/ 	.word	0x00001290
        /*0a1c*/ 	.word	0x000000ff
        /*0a20*/ 	.word	0x00000498
        /*0a24*/ 	.short	0x0100
        /*0a26*/ 	.byte	0x06
	.zero		1


	//   ....[148]....
        /*0a28*/ 	.word	0x000013c0
        /*0a2c*/ 	.word	0x000000ff
        /*0a30*/ 	.word	0x000004a0
        /*0a34*/ 	.short	0x0100
        /*0a36*/ 	.byte	0x04
	.zero		1


	//   ....[149]....
        /*0a38*/ 	.word	0x000013d0
        /*0a3c*/ 	.word	0x000000ff
        /*0a40*/ 	.word	0x000004c0
        /*0a44*/ 	.short	0x0100
        /*0a46*/ 	.byte	0x04
	.zero		1


	//   ....[150]....
        /*0a48*/ 	.word	0x000013e0
        /*0a4c*/ 	.word	0x000000ff
        /*0a50*/ 	.word	0x000004a8
        /*0a54*/ 	.short	0x0100
        /*0a56*/ 	.byte	0x04
	.zero		1


	//   ....[151]....
        /*0a58*/ 	.word	0x000013f0
        /*0a5c*/ 	.word	0x000000ff
        /*0a60*/ 	.word	0x000004c8
        /*0a64*/ 	.short	0x0100
        /*0a66*/ 	.byte	0x04
	.zero		1


	//   ....[152]....
        /*0a68*/ 	.word	0x00001400
        /*0a6c*/ 	.word	0x000000ff
        /*0a70*/ 	.word	0x000004b0
        /*0a74*/ 	.short	0x0100
        /*0a76*/ 	.byte	0x04
	.zero		1


	//   ....[153]....
        /*0a78*/ 	.word	0x00001410
        /*0a7c*/ 	.word	0x000000ff
        /*0a80*/ 	.word	0x000004d0
        /*0a84*/ 	.short	0x0100
        /*0a86*/ 	.byte	0x04
	.zero		1


	//   ....[154]....
        /*0a88*/ 	.word	0x00001420
        /*0a8c*/ 	.word	0x000000ff
        /*0a90*/ 	.word	0x000004b8
        /*0a94*/ 	.short	0x0100
        /*0a96*/ 	.byte	0x04
	.zero		1


	//   ....[155]....
        /*0a98*/ 	.word	0x00001430
        /*0a9c*/ 	.word	0x000000ff
        /*0aa0*/ 	.word	0x000004d8
        /*0aa4*/ 	.short	0x0100
        /*0aa6*/ 	.byte	0x04
	.zero		1


	//   ....[156]....
        /*0aa8*/ 	.word	0x00001520
        /*0aac*/ 	.word	0x000000ff
        /*0ab0*/ 	.word	0x000004e0
        /*0ab4*/ 	.short	0x0100
        /*0ab6*/ 	.byte	0x04
	.zero		1


	//   ....[157]....
        /*0ab8*/ 	.word	0x00001530
        /*0abc*/ 	.word	0x000000ff
        /*0ac0*/ 	.word	0x000004f0
        /*0ac4*/ 	.short	0x0100
        /*0ac6*/ 	.byte	0x04
	.zero		1


	//   ....[158]....
        /*0ac8*/ 	.word	0x00001540
        /*0acc*/ 	.word	0x000000ff
        /*0ad0*/ 	.word	0x000004e8
        /*0ad4*/ 	.short	0x0100
        /*0ad6*/ 	.byte	0x04
	.zero		1


	//   ....[159]....
        /*0ad8*/ 	.word	0x00001550
        /*0adc*/ 	.word	0x000000ff
        /*0ae0*/ 	.word	0x000004f8
        /*0ae4*/ 	.short	0x0100
        /*0ae6*/ 	.byte	0x04
	.zero		1


	//   ....[160]....
        /*0ae8*/ 	.word	0x00002080
        /*0aec*/ 	.word	0x00000000
        /*0af0*/ 	.word	0x000004f0
        /*0af4*/ 	.short	0x010a
        /*0af6*/ 	.byte	0xff
	.zero		1


	//   ....[161]....
        /*0af8*/ 	.word	0x000020b0
        /*0afc*/ 	.word	0x00000000
        /*0b00*/ 	.word	0x000004e0
        /*0b04*/ 	.short	0x0101
        /*0b06*/ 	.byte	0xff
	.zero		1


	//   ....[162]....
        /*0b08*/ 	.word	0x00002160
        /*0b0c*/ 	.word	0x000000ff
        /*0b10*/ 	.word	0x00000228
        /*0b14*/ 	.short	0x010a
        /*0b16*/ 	.byte	0x04
	.zero		1


	//   ....[163]....
        /*0b18*/ 	.word	0x000021f0
        /*0b1c*/ 	.word	0x000000ff
        /*0b20*/ 	.word	0x00000228
        /*0b24*/ 	.short	0x010a
        /*0b26*/ 	.byte	0x21
	.zero		1


	//   ....[164]....
        /*0b28*/ 	.word	0x000023a0
        /*0b2c*/ 	.word	0x000000ff
        /*0b30*/ 	.word	0x00000228
        /*0b34*/ 	.short	0x010a
        /*0b36*/ 	.byte	0x06
	.zero		1


	//   ....[165]....
        /*0b38*/ 	.word	0x000024b0
        /*0b3c*/ 	.word	0x000000ff
        /*0b40*/ 	.word	0x00000478
        /*0b44*/ 	.short	0x0101
        /*0b46*/ 	.byte	0x0d
	.zero		1


	//   ....[166]....
        /*0b48*/ 	.word	0x000024d0
        /*0b4c*/ 	.word	0x000000ff
        /*0b50*/ 	.word	0x00000228
        /*0b54*/ 	.short	0x010a
        /*0b56*/ 	.byte	0x04
	.zero		1


	//   ....[167]....
        /*0b58*/ 	.word	0x00002550
        /*0b5c*/ 	.word	0x000000ff
        /*0b60*/ 	.word	0x00000228
        /*0b64*/ 	.short	0x010a
        /*0b66*/ 	.byte	0x11
	.zero		1


	//   ....[168]....
        /*0b68*/ 	.word	0x000026e0
        /*0b6c*/ 	.word	0x000000ff
        /*0b70*/ 	.word	0x00000228
        /*0b74*/ 	.short	0x010a
        /*0b76*/ 	.byte	0x06
	.zero		1


	//   ....[169]....
        /*0b78*/ 	.word	0x00002820
        /*0b7c*/ 	.word	0x00000003
        /*0b80*/ 	.word	0x00000480
        /*0b84*/ 	.short	0x010a
        /*0b86*/ 	.byte	0xff
	.zero		1


	//   ....[170]....
        /*0b88*/ 	.word	0x00002970
        /*0b8c*/ 	.word	0x00000000
        /*0b90*/ 	.word	0x00000000
        /*0b94*/ 	.short	0x0101
        /*0b96*/ 	.byte	0xff
	.zero		1


	//   ....[171]....
        /*0b98*/ 	.word	0x00002f30
        /*0b9c*/ 	.word	0x000000ff
        /*0ba0*/ 	.word	0x00000228
        /*0ba4*/ 	.short	0x010a
        /*0ba6*/ 	.byte	0x04
	.zero		1


	//   ....[172]....
        /*0ba8*/ 	.word	0x00002fd0
        /*0bac*/ 	.word	0x000000ff
        /*0bb0*/ 	.word	0x00000000
        /*0bb4*/ 	.short	0x010a
        /*0bb6*/ 	.byte	0x06
	.zero		1


	//   ....[173]....
        /*0bb8*/ 	.word	0x00003060
        /*0bbc*/ 	.word	0x000000ff
        /*0bc0*/ 	.word	0x00000000
        /*0bc4*/ 	.short	0x010a
        /*0bc6*/ 	.byte	0x05
	.zero		1


	//   ....[174]....
        /*0bc8*/ 	.word	0x000030f0
        /*0bcc*/ 	.word	0x000000ff
        /*0bd0*/ 	.word	0x00000000
        /*0bd4*/ 	.short	0x010a
        /*0bd6*/ 	.byte	0x05
	.zero		1


	//   ....[175]....
        /*0bd8*/ 	.word	0x00003250
        /*0bdc*/ 	.word	0x00000002
        /*0be0*/ 	.word	0x000004e0
        /*0be4*/ 	.short	0x010a
        /*0be6*/ 	.byte	0xff
	.zero		1


	//   ....[176]....
        /*0be8*/ 	.word	0x000032c0
        /*0bec*/ 	.word	0x00000002
        /*0bf0*/ 	.word	0x00000000
        /*0bf4*/ 	.short	0x0101
        /*0bf6*/ 	.byte	0xff
	.zero		1


	//   ....[177]....
        /*0bf8*/ 	.word	0x000032e0
        /*0bfc*/ 	.word	0x000000ff
        /*0c00*/ 	.word	0x00000490
        /*0c04*/ 	.short	0x010a
        /*0c06*/ 	.byte	0x04
	.zero		1


	//   ....[178]....
        /*0c08*/ 	.word	0x00003400
        /*0c0c*/ 	.word	0x00000002
        /*0c10*/ 	.word	0x00000480
        /*0c14*/ 	.short	0x010a
        /*0c16*/ 	.byte	0xff
	.zero		1


	//   ....[179]....
        /*0c18*/ 	.word	0x00003500
        /*0c1c*/ 	.word	0x00000002
        /*0c20*/ 	.word	0x00000000
        /*0c24*/ 	.short	0x0101
        /*0c26*/ 	.byte	0xff
	.zero		1


	//   ....[180]....
        /*0c28*/ 	.word	0x00003590
        /*0c2c*/ 	.word	0x000000ff
        /*0c30*/ 	.word	0x00000490
        /*0c34*/ 	.short	0x0106
        /*0c36*/ 	.byte	0x04
	.zero		1


	//   ....[181]....
        /*0c38*/ 	.word	0x000035b0
        /*0c3c*/ 	.word	0x000000ff
        /*0c40*/ 	.word	0x00000490
        /*0c44*/ 	.short	0x010a
        /*0c46*/ 	.byte	0x04
	.zero		1


	//   ....[182]....
        /*0c48*/ 	.word	0x00003640
        /*0c4c*/ 	.word	0x000000ff
        /*0c50*/ 	.word	0x00000490
        /*0c54*/ 	.short	0x0106
        /*0c56*/ 	.byte	0x07
	.zero		1


	//   ....[183]....
        /*0c58*/ 	.word	0x00003680
        /*0c5c*/ 	.word	0x00000000
        /*0c60*/ 	.word	0x00000490
        /*0c64*/ 	.short	0x010a
        /*0c66*/ 	.byte	0xff
	.zero		1


	//   ....[184]....
        /*0c68*/ 	.word	0x00003b70
        /*0c6c*/ 	.word	0x00000000
        /*0c70*/ 	.word	0x00000480
        /*0c74*/ 	.short	0x010a
        /*0c76*/ 	.byte	0xff
	.zero		1


	//   ....[185]....
        /*0c78*/ 	.word	0x00003c70
        /*0c7c*/ 	.word	0x00000003
        /*0c80*/ 	.word	0x00000000
        /*0c84*/ 	.short	0x0101
        /*0c86*/ 	.byte	0xff
	.zero		1


	//   ....[186]....
        /*0c88*/ 	.word	0x00003c80
        /*0c8c*/ 	.word	0x000000ff
        /*0c90*/ 	.word	0x00000000
        /*0c94*/ 	.short	0x010a
        /*0c96*/ 	.byte	0x04
	.zero		1


	//   ....[187]....
        /*0c98*/ 	.word	0x00003ca0
        /*0c9c*/ 	.word	0x000000ff
        /*0ca0*/ 	.word	0x000004c0
        /*0ca4*/ 	.short	0x010a
        /*0ca6*/ 	.byte	0x13
	.zero		1


	//   ....[188]....
        /*0ca8*/ 	.word	0x00003de0
        /*0cac*/ 	.word	0x000000ff
        /*0cb0*/ 	.word	0x00000000
        /*0cb4*/ 	.short	0x010a
        /*0cb6*/ 	.byte	0x06
	.zero		1


	//   ....[189]....
        /*0cb8*/ 	.word	0x00003ee0
        /*0cbc*/ 	.word	0x000000ff
        /*0cc0*/ 	.word	0x00000000
        /*0cc4*/ 	.short	0x010a
        /*0cc6*/ 	.byte	0x04
	.zero		1


	//   ....[190]....
        /*0cc8*/ 	.word	0x000040c0
        /*0ccc*/ 	.word	0x000000ff
        /*0cd0*/ 	.word	0x00000000
        /*0cd4*/ 	.short	0x010a
        /*0cd6*/ 	.byte	0x04
	.zero		1


	//   ....[191]....
        /*0cd8*/ 	.word	0x00004150
        /*0cdc*/ 	.word	0x000000ff
        /*0ce0*/ 	.word	0x00000000
        /*0ce4*/ 	.short	0x010a
        /*0ce6*/ 	.byte	0x05
	.zero		1


	//   ....[192]....
        /*0ce8*/ 	.word	0x000041e0
        /*0cec*/ 	.word	0x000000ff
        /*0cf0*/ 	.word	0x00000000
        /*0cf4*/ 	.short	0x010a
        /*0cf6*/ 	.byte	0x05
	.zero		1


	//   ....[193]....
        /*0cf8*/ 	.word	0x00004270
        /*0cfc*/ 	.word	0x000000ff
        /*0d00*/ 	.word	0x00000000
        /*0d04*/ 	.short	0x010a
        /*0d06*/ 	.byte	0x04
	.zero		1


	//   ....[194]....
        /*0d08*/ 	.word	0x00004700
        /*0d0c*/ 	.word	0x00000007
        /*0d10*/ 	.word	0x00000480
        /*0d14*/ 	.short	0x010a
        /*0d16*/ 	.byte	0xff
	.zero		1


	//   ....[195]....
        /*0d18*/ 	.word	0x00004870
        /*0d1c*/ 	.word	0x00000000
        /*0d20*/ 	.word	0x00000000
        /*0d24*/ 	.short	0x0101
        /*0d26*/ 	.byte	0xff
	.zero		1


	//   ....[196]....
        /*0d28*/ 	.word	0x00004cd0
        /*0d2c*/ 	.word	0x000000ff
        /*0d30*/ 	.word	0x00000478
        /*0d34*/ 	.short	0x010a
        /*0d36*/ 	.byte	0x11
	.zero		1


	//   ....[197]....
        /*0d38*/ 	.word	0x00004e90
        /*0d3c*/ 	.word	0x000000ff
        /*0d40*/ 	.word	0x00000460
        /*0d44*/ 	.short	0x010a
        /*0d46*/ 	.byte	0x04
	.zero		1


	//   ....[198]....
        /*0d48*/ 	.word	0x00005090
        /*0d4c*/ 	.word	0x000000ff
        /*0d50*/ 	.word	0x00000450
        /*0d54*/ 	.short	0x010b
        /*0d56*/ 	.byte	0x04
	.zero		1


	//   ....[199]....
        /*0d58*/ 	.word	0x000050e0
        /*0d5c*/ 	.word	0x000000ff
        /*0d60*/ 	.word	0x00000000
        /*0d64*/ 	.short	0x0101
        /*0d66*/ 	.byte	0x06
	.zero		1


	//   ....[200]....
        /*0d68*/ 	.word	0x00005130
        /*0d6c*/ 	.word	0x000000ff
        /*0d70*/ 	.word	0x00000000
        /*0d74*/ 	.short	0x010a
        /*0d76*/ 	.byte	0x04
	.zero		1


	//   ....[201]....
        /*0d78*/ 	.word	0x000051d0
        /*0d7c*/ 	.word	0x00000000
        /*0d80*/ 	.word	0x00000000
        /*0d84*/ 	.short	0x010a
        /*0d86*/ 	.byte	0xff
	.zero		1


	//   ....[202]....
        /*0d88*/ 	.word	0x00005520
        /*0d8c*/ 	.word	0x00000003
        /*0d90*/ 	.word	0x00000480
        /*0d94*/ 	.short	0x010a
        /*0d96*/ 	.byte	0xff
	.zero		1


	//   ....[203]....
        /*0d98*/ 	.word	0x000056a0
        /*0d9c*/ 	.word	0x00000000
        /*0da0*/ 	.word	0x00000000
        /*0da4*/ 	.short	0x0101
        /*0da6*/ 	.byte	0xff
	.zero		1


	//   ....[204]....
        /*0da8*/ 	.word	0x00006120
        /*0dac*/ 	.word	0x00000003
        /*0db0*/ 	.word	0x00000450
        /*0db4*/ 	.short	0x010a
        /*0db6*/ 	.byte	0xff
	.zero		1


	//   ....[205]....
        /*0db8*/ 	.word	0x00006130
        /*0dbc*/ 	.word	0x0000003e
        /*0dc0*/ 	.word	0x000004a0
        /*0dc4*/ 	.short	0x010a
        /*0dc6*/ 	.byte	0xff
	.zero		1


	//   ....[206]....
        /*0dc8*/ 	.word	0x000062b0
        /*0dcc*/ 	.word	0x00000003
        /*0dd0*/ 	.word	0x00000450
        /*0dd4*/ 	.short	0x010a
        /*0dd6*/ 	.byte	0xff
	.zero		1


	//   ....[207]....
        /*0dd8*/ 	.word	0x00006470
        /*0ddc*/ 	.word	0x0000003e
        /*0de0*/ 	.word	0x000004a0
        /*0de4*/ 	.short	0x010a
        /*0de6*/ 	.byte	0xff
	.zero		1


	//   ....[208]....
        /*0de8*/ 	.word	0x00006690
        /*0dec*/ 	.word	0x000000ff
        /*0df0*/ 	.word	0x00000000
        /*0df4*/ 	.short	0x0101
        /*0df6*/ 	.byte	0x05
	.zero		1


	//   ....[209]....
        /*0df8*/ 	.word	0x00006b60
        /*0dfc*/ 	.word	0x00000000
        /*0e00*/ 	.word	0x00000000
        /*0e04*/ 	.short	0x0101
        /*0e06*/ 	.byte	0xff
	.zero		1


	//   ....[210]....
        /*0e08*/ 	.word	0x00006e00
        /*0e0c*/ 	.word	0x00000000
        /*0e10*/ 	.word	0x000004f0
        /*0e14*/ 	.short	0x010a
        /*0e16*/ 	.byte	0xff
	.zero		1


	//   ....[211]....
        /*0e18*/ 	.word	0x00006e60
        /*0e1c*/ 	.word	0x00000000
        /*0e20*/ 	.word	0x00000228
        /*0e24*/ 	.short	0x010a
        /*0e26*/ 	.byte	0xff
	.zero		1


	//   ....[212]....
        /*0e28*/ 	.word	0x00006ec0
        /*0e2c*/ 	.word	0x00000000
        /*0e30*/ 	.word	0x00000228
        /*0e34*/ 	.short	0x010a
        /*0e36*/ 	.byte	0xff
	.zero		1


	//   ....[213]....
        /*0e38*/ 	.word	0x00006f10
        /*0e3c*/ 	.word	0x00000003
        /*0e40*/ 	.word	0x00000480
        /*0e44*/ 	.short	0x010a
        /*0e46*/ 	.byte	0xff
	.zero		1


	//   ....[214]....
        /*0e48*/ 	.word	0x00006f70
        /*0e4c*/ 	.word	0x00000002
        /*0e50*/ 	.word	0x00000228
        /*0e54*/ 	.short	0x010a
        /*0e56*/ 	.byte	0xff
	.zero		1


	//   ....[215]....
        /*0e58*/ 	.word	0x00006fd0
        /*0e5c*/ 	.word	0x00000002
        /*0e60*/ 	.word	0x00000000
        /*0e64*/ 	.short	0x010a
        /*0e66*/ 	.byte	0xff
	.zero		1


	//   ....[216]....
        /*0e68*/ 	.word	0x00007030
        /*0e6c*/ 	.word	0x00000002
        /*0e70*/ 	.word	0x00000000
        /*0e74*/ 	.short	0x010a
        /*0e76*/ 	.byte	0xff
	.zero		1


	//   ....[217]....
        /*0e78*/ 	.word	0x00007090
        /*0e7c*/ 	.word	0x00000002
        /*0e80*/ 	.word	0x00000000
        /*0e84*/ 	.short	0x010a
        /*0e86*/ 	.byte	0xff
	.zero		1


	//   ....[218]....
        /*0e88*/ 	.word	0x000070e0
        /*0e8c*/ 	.word	0x00000002
        /*0e90*/ 	.word	0x000004e0
        /*0e94*/ 	.short	0x010a
        /*0e96*/ 	.byte	0xff
	.zero		1


	//   ....[219]....
        /*0e98*/ 	.word	0x00007140
        /*0e9c*/ 	.word	0x00000002
        /*0ea0*/ 	.word	0x00000490
        /*0ea4*/ 	.short	0x010a
        /*0ea6*/ 	.byte	0xff
	.zero		1


	//   ....[220]....
        /*0ea8*/ 	.word	0x00007190
        /*0eac*/ 	.word	0x00000002
        /*0eb0*/ 	.word	0x00000480
        /*0eb4*/ 	.short	0x010a
        /*0eb6*/ 	.byte	0xff
	.zero		1


	//   ....[221]....
        /*0eb8*/ 	.word	0x000071f0
        /*0ebc*/ 	.word	0x00000000
        /*0ec0*/ 	.word	0x00000490
        /*0ec4*/ 	.short	0x010a
        /*0ec6*/ 	.byte	0xff
	.zero		1


	//   ....[222]....
        /*0ec8*/ 	.word	0x00007240
        /*0ecc*/ 	.word	0x00000000
        /*0ed0*/ 	.word	0x00000480
        /*0ed4*/ 	.short	0x010a
        /*0ed6*/ 	.byte	0xff
	.zero		1


	//   ....[223]....
        /*0ed8*/ 	.word	0x000072a0
        /*0edc*/ 	.word	0x00000002
        /*0ee0*/ 	.word	0x000004c0
        /*0ee4*/ 	.short	0x010a
        /*0ee6*/ 	.byte	0xff
	.zero		1


	//   ....[224]....
        /*0ee8*/ 	.word	0x00007300
        /*0eec*/ 	.word	0x00000000
        /*0ef0*/ 	.word	0x00000000
        /*0ef4*/ 	.short	0x010a
        /*0ef6*/ 	.byte	0xff
	.zero		1


	//   ....[225]....
        /*0ef8*/ 	.word	0x00007360
        /*0efc*/ 	.word	0x00000000
        /*0f00*/ 	.word	0x00000000
        /*0f04*/ 	.short	0x010a
        /*0f06*/ 	.byte	0xff
	.zero		1


	//   ....[226]....
        /*0f08*/ 	.word	0x000073c0
        /*0f0c*/ 	.word	0x00000000
        /*0f10*/ 	.word	0x00000000
        /*0f14*/ 	.short	0x010a
        /*0f16*/ 	.byte	0xff
	.zero		1


	//   ....[227]....
        /*0f18*/ 	.word	0x00007420
        /*0f1c*/ 	.word	0x00000000
        /*0f20*/ 	.word	0x00000000
        /*0f24*/ 	.short	0x010a
        /*0f26*/ 	.byte	0xff
	.zero		1


	//   ....[228]....
        /*0f28*/ 	.word	0x00007480
        /*0f2c*/ 	.word	0x00000000
        /*0f30*/ 	.word	0x00000000
        /*0f34*/ 	.short	0x010a
        /*0f36*/ 	.byte	0xff
	.zero		1


	//   ....[229]....
        /*0f38*/ 	.word	0x000074d0
        /*0f3c*/ 	.word	0x00000007
        /*0f40*/ 	.word	0x00000480
        /*0f44*/ 	.short	0x010a
        /*0f46*/ 	.byte	0xff
	.zero		1


	//   ....[230]....
        /*0f48*/ 	.word	0x00007530
        /*0f4c*/ 	.word	0x00000000
        /*0f50*/ 	.word	0x00000478
        /*0f54*/ 	.short	0x010a
        /*0f56*/ 	.byte	0xff
	.zero		1


	//   ....[231]....
        /*0f58*/ 	.word	0x00007590
        /*0f5c*/ 	.word	0x00000006
        /*0f60*/ 	.word	0x00000460
        /*0f64*/ 	.short	0x010a
        /*0f66*/ 	.byte	0xff
	.zero		1


	//   ....[232]....
        /*0f68*/ 	.word	0x000075f0
        /*0f6c*/ 	.word	0x00000000
        /*0f70*/ 	.word	0x00000000
        /*0f74*/ 	.short	0x010a
        /*0f76*/ 	.byte	0xff
	.zero		1


	//   ....[233]....
        /*0f78*/ 	.word	0x00007640
        /*0f7c*/ 	.word	0x00000003
        /*0f80*/ 	.word	0x00000480
        /*0f84*/ 	.short	0x010a
        /*0f86*/ 	.byte	0xff
	.zero		1


	//   ....[234]....
        /*0f88*/ 	.word	0x00007690
        /*0f8c*/ 	.word	0x00000003
        /*0f90*/ 	.word	0x00000450
        /*0f94*/ 	.short	0x010a
        /*0f96*/ 	.byte	0xff
	.zero		1


	//   ....[235]....
        /*0f98*/ 	.word	0x000076e0
        /*0f9c*/ 	.word	0x0000003e
        /*0fa0*/ 	.word	0x000004a0
        /*0fa4*/ 	.short	0x010a
        /*0fa6*/ 	.byte	0xff
	.zero		1


	//----- nvinfo : EIATTR_NUM_MBARRIERS
	.align		4
.L_47:
        /*0fa8*/ 	.byte	0x03, 0x38
        /*0faa*/ 	.short	0x00a0


	//----- nvinfo : EIATTR_EXIT_INSTR_OFFSETS
	.align		4
        /*0fac*/ 	.byte	0x04, 0x1c
        /*0fae*/ 	.short	(.L_49 - .L_48)


	//   ....[0]....
.L_48:
        /*0fb0*/ 	.word	0x00002f50


	//   ....[1]....
        /*0fb4*/ 	.word	0x00003650


	//   ....[2]....
        /*0fb8*/ 	.word	0x000036b0


	//   ....[3]....
        /*0fbc*/ 	.word	0x000044d0


	//   ....[4]....
        /*0fc0*/ 	.word	0x00005200


	//   ....[5]....
        /*0fc4*/ 	.word	0x00005240


	//   ....[6]....
        /*0fc8*/ 	.word	0x00006d10


	//   ....[7]....
        /*0fcc*/ 	.word	0x00006d90


	//   ....[8]....
        /*0fd0*/ 	.word	0x00006dc0


	//   ....[9]....
        /*0fd4*/ 	.word	0x00006df0


	//----- nvinfo : EIATTR_MAX_THREADS
	.align		4
.L_49:
        /*0fd8*/ 	.byte	0x04, 0x05
        /*0fda*/ 	.short	(.L_51 - .L_50)
.L_50:
        /*0fdc*/ 	.word	0x00000100
        /*0fe0*/ 	.word	0x00000001
        /*0fe4*/ 	.word	0x00000001


	//----- nvinfo : EIATTR_CRS_STACK_SIZE
	.align		4
.L_51:
        /*0fe8*/ 	.byte	0x04, 0x1e
        /*0fea*/ 	.short	(.L_53 - .L_52)
.L_52:
        /*0fec*/ 	.word	0x00000000


	//----- nvinfo : EIATTR_CBANK_PARAM_SIZE
	.align		4
.L_53:
        /*0ff0*/ 	.byte	0x03, 0x19
        /*0ff2*/ 	.short	0x0800


	//----- nvinfo : EIATTR_PARAM_CBANK
	.align		4
        /*0ff4*/ 	.byte	0x04, 0x0a
        /*0ff6*/ 	.short	(.L_55 - .L_54)
	.align		4
.L_54:
        /*0ff8*/ 	.word	index@(.nv.constant0._ZN7cutlass13device_kernelINS_4gemm6kernel13GemmUniversalIN4cute5tupleIJiiiiEEENS1_10collective13CollectiveMmaINS1_35MainloopSm100TmaUmmaWarpSpecializedILi69ELi2ELi4ENS5_IJNS4_1CILi1EEENSA_ILi2EEESB_EEEEENS5_IJNSA_ILi64EEENSA_ILi32EEENSA_ILi8EEEEEEfNS5_IJlSB_lEEEfSJ_NS4_8TiledMMAINS4_8MMA_AtomIJNS4_17SM100_MMA_TF32_SSINS_10tfloat32_tESN_fLi64ELi32ELNS4_4UMMA5MajorE0ELSP_0ELNSO_7ScaleInE0ELSQ_0EEEEEENS4_6LayoutINS5_IJSB_SB_SB_EEENS5_IJNSA_ILi0EEESV_SV_EEEEENS5_IJNS4_10UnderscoreESY_SY_EEEEENS4_23SM90_TMA_LOAD_MULTICASTENS4_14ComposedLayoutINS4_7SwizzleILi1ELi4ELi3EEENS4_18smem_ptr_flag_bitsILi32EEENST_INS5_IJSH_SH_EEENS5_IJSH_SB_EEEEEEEvNS4_8identityENS4_13SM90_TMA_LOADES1A_vS1B_EENS_8epilogue10collective18CollectiveEpilogueINS1E_23Sm100TmaWarpSpecializedILi2ELi1ELi16ELb1ELb0EEEJSI_NS5_IJNST_ISF_SB_EENST_ISG_SB_EEEEEfSJ_fSJ_NS1E_6fusion15FusionCallbacksIS1I_NS1M_17LinearCombinationIffffLNS_15FloatRoundStyleE2EEESI_S1L_JEEENS4_5SM1004TMEM4LOAD26SM100_TMEM_LOAD_16dp128b8xES1C_NS12_INS13_ILi3ELi4ELi3EEES16_NST_INS5_IJSH_SG_EEENS5_IJSG_SB_EEEEEEENS4_17SM75_U32x4_LDSM_NENS4_14SM90_TMA_STOREES20_NS4_17SM90_U32x4_STSM_NENS4_39AutoVectorizingCopyWithAssumedAlignmentILi128EEEEEEvvEEEEvNT_6ParamsE)
        /*0ffc*/ 	.short	0x0380
        /*0ffe*/ 	.short	0x0800


	//----- nvinfo : EIATTR_SW_WAR
	.align		4
.L_55:
        /*1000*/ 	.byte	0x04, 0x36
        /*1002*/ 	.short	(.L_57 - .L_56)
.L_56:
        /*1004*/ 	.word	0x00000008
.L_57:


//--------------------- .nv.callgraph             --------------------------
	.section	.nv.callgraph,"",@"SHT_CUDA_CALLGRAPH"
	.align	4
	.sectionentsize	8
	.align		4
        /*0000*/ 	.word	0x00000000
	.align		4
        /*0004*/ 	.word	0xffffffff
	.align		4
        /*0008*/ 	.word	index@(_ZN7cutlass13device_kernelINS_4gemm6kernel13GemmUniversalIN4cute5tupleIJiiiiEEENS1_10collective13CollectiveMmaINS1_35MainloopSm100TmaUmmaWarpSpecializedILi69ELi2ELi4ENS5_IJNS4_1CILi1EEENSA_ILi2EEESB_EEEEENS5_IJNSA_ILi64EEENSA_ILi32EEENSA_ILi8EEEEEEfNS5_IJlSB_lEEEfSJ_NS4_8TiledMMAINS4_8MMA_AtomIJNS4_17SM100_MMA_TF32_SSINS_10tfloat32_tESN_fLi64ELi32ELNS4_4UMMA5MajorE0ELSP_0ELNSO_7ScaleInE0ELSQ_0EEEEEENS4_6LayoutINS5_IJSB_SB_SB_EEENS5_IJNSA_ILi0EEESV_SV_EEEEENS5_IJNS4_10UnderscoreESY_SY_EEEEENS4_23SM90_TMA_LOAD_MULTICASTENS4_14ComposedLayoutINS4_7SwizzleILi1ELi4ELi3EEENS4_18smem_ptr_flag_bitsILi32EEENST_INS5_IJSH_SH_EEENS5_IJSH_SB_EEEEEEEvNS4_8identityENS4_13SM90_TMA_LOADES1A_vS1B_EENS_8epilogue10collective18CollectiveEpilogueINS1E_23Sm100TmaWarpSpecializedILi2ELi1ELi16ELb1ELb0EEEJSI_NS5_IJNST_ISF_SB_EENST_ISG_SB_EEEEEfSJ_fSJ_NS1E_6fusion15FusionCallbacksIS1I_NS1M_17LinearCombinationIffffLNS_15FloatRoundStyleE2EEESI_S1L_JEEENS4_5SM1004TMEM4LOAD26SM100_TMEM_LOAD_16dp128b8xES1C_NS12_INS13_ILi3ELi4ELi3EEES16_NST_INS5_IJSH_SG_EEENS5_IJSG_SB_EEEEEEENS4_17SM75_U32x4_LDSM_NENS4_14SM90_TMA_STOREES20_NS4_17SM90_U32x4_STSM_NENS4_39AutoVectorizingCopyWithAssumedAlignmentILi128EEEEEEvvEEEEvNT_6ParamsE)
	.align		4
        /*000c*/ 	.word	index@(__assertfail)
	.align		4
        /*0010*/ 	.word	0x00000000
	.align		4
        /*0014*/ 	.word	0xfffffffe
	.align		4
        /*0018*/ 	.word	0x00000000
	.align		4
        /*001c*/ 	.word	0xfffffffd
	.align		4
        /*0020*/ 	.word	0x00000000
	.align		4
        /*0024*/ 	.word	0xfffffffc


//--------------------- .nv.constant4             --------------------------
	.section	.nv.constant4,"a",@progbits
	.align	8
	.align		8
.nv.constant4:
        /*0000*/ 	.dword	__assertfail
	.align		8
        /*0008*/ 	.dword	__unnamed_1
	.align		8
        /*0010*/ 	.dword	__unnamed_2
	.align		8
        /*0018*/ 	.dword	_ZN39_INTERNAL_ed611313_4_k_cu_1eae80ea_28954cuda3std3__45__cpo5beginE
	.align		8
        /*0020*/ 	.dword	_ZN39_INTERNAL_ed611313_4_k_cu_1eae80ea_28954cuda3std3__45__cpo3endE
	.align		8
        /*0028*/ 	.dword	_ZN39_INTERNAL_ed611313_4_k_cu_1eae80ea_28954cuda3std3__45__cpo6cbeginE
	.align		8
        /*0030*/ 	.dword	_ZN39_INTERNAL_ed611313_4_k_cu_1eae80ea_28954cuda3std3__45__cpo4cendE
	.align		8
        /*0038*/ 	.dword	_ZN39_INTERNAL_ed611313_4_k_cu_1eae80ea_28954cuda3std3__441_GLOBAL__N__ed611313_4_k_cu_1eae80ea_28956ignoreE
	.align		8
        /*0040*/ 	.dword	_ZN39_INTERNAL_ed611313_4_k_cu_1eae80ea_28954cuda3std3__419piecewise_constructE
	.align		8
        /*0048*/ 	.dword	_ZN39_INTERNAL_ed611313_4_k_cu_1eae80ea_28954cuda3std3__48in_placeE
	.align		8
        /*0050*/ 	.dword	_ZN39_INTERNAL_ed611313_4_k_cu_1eae80ea_28954cuda3std6ranges3__45__cpo4swapE
	.align		8
        /*0058*/ 	.dword	_ZN39_INTERNAL_ed611313_4_k_cu_1eae80ea_28954cuda3std6ranges3__45__cpo9iter_moveE
	.align		8
        /*0060*/ 	.dword	_ZN39_INTERNAL_ed611313_4_k_cu_1eae80ea_28954cute7productE
	.align		8
        /*0068*/ 	.dword	_ZN39_INTERNAL_ed611313_4_k_cu_1eae80ea_28954cute1_E
	.align		8
        /*0070*/ 	.dword	$str$25
	.align		8
        /*0078*/ 	.dword	$str$26
	.align		8
        /*0080*/ 	.dword	$str$27
	.align		8
        /*0088*/ 	.dword	$str$28


//--------------------- .text._ZN7cutlass13device_kernelINS_4gemm6kernel13GemmUniversalIN4cute5tupleIJiiiiEEENS1_10collective13CollectiveMmaINS1_35MainloopSm100TmaUmmaWarpSpecializedILi69ELi2ELi4ENS5_IJNS4_1CILi1EEENSA_ILi2EEESB_EEEEENS5_IJNSA_ILi64EEENSA_ILi32EEENSA_ILi8EEEEEEfNS5_IJlSB_lEEEfSJ_NS4_8TiledMMAINS4_8MMA_AtomIJNS4_17SM100_MMA_TF32_SSINS_10tfloat32_tESN_fLi64ELi32ELNS4_4UMMA5MajorE0ELSP_0ELNSO_7ScaleInE0ELSQ_0EEEEEENS4_6LayoutINS5_IJSB_SB_SB_EEENS5_IJNSA_ILi0EEESV_SV_EEEEENS5_IJNS4_10UnderscoreESY_SY_EEEEENS4_23SM90_TMA_LOAD_MULTICASTENS4_14ComposedLayoutINS4_7SwizzleILi1ELi4ELi3EEENS4_18smem_ptr_flag_bitsILi32EEENST_INS5_IJSH_SH_EEENS5_IJSH_SB_EEEEEEEvNS4_8identityENS4_13SM90_TMA_LOADES1A_vS1B_EENS_8epilogue10collective18CollectiveEpilogueINS1E_23Sm100TmaWarpSpecializedILi2ELi1ELi16ELb1ELb0EEEJSI_NS5_IJNST_ISF_SB_EENST_ISG_SB_EEEEEfSJ_fSJ_NS1E_6fusion15FusionCallbacksIS1I_NS1M_17LinearCombinationIffffLNS_15FloatRoundStyleE2EEESI_S1L_JEEENS4_5SM1004TMEM4LOAD26SM100_TMEM_LOAD_16dp128b8xES1C_NS12_INS13_ILi3ELi4ELi3EEES16_NST_INS5_IJSH_SG_EEENS5_IJSG_SB_EEEEEEENS4_17SM75_U32x4_LDSM_NENS4_14SM90_TMA_STOREES20_NS4_17SM90_U32x4_STSM_NENS4_39AutoVectorizingCopyWithAssumedAlignmentILi128EEEEEEvvEEEEvNT_6ParamsE --------------------------
	.section	.text._ZN7cutlass13device_kernelINS_4gemm6kernel13GemmUniversalIN4cute5tupleIJiiiiEEENS1_10collective13CollectiveMmaINS1_35MainloopSm100TmaUmmaWarpSpecializedILi69ELi2ELi4ENS5_IJNS4_1CILi1EEENSA_ILi2EEESB_EEEEENS5_IJNSA_ILi64EEENSA_ILi32EEENSA_ILi8EEEEEEfNS5_IJlSB_lEEEfSJ_NS4_8TiledMMAINS4_8MMA_AtomIJNS4_17SM100_MMA_TF32_SSINS_10tfloat32_tESN_fLi64ELi32ELNS4_4UMMA5MajorE0ELSP_0ELNSO_7ScaleInE0ELSQ_0EEEEEENS4_6LayoutINS5_IJSB_SB_SB_EEENS5_IJNSA_ILi0EEESV_SV_EEEEENS5_IJNS4_10UnderscoreESY_SY_EEEEENS4_23SM90_TMA_LOAD_MULTICASTENS4_14ComposedLayoutINS4_7SwizzleILi1ELi4ELi3EEENS4_18smem_ptr_flag_bitsILi32EEENST_INS5_IJSH_SH_EEENS5_IJSH_SB_EEEEEEEvNS4_8identityENS4_13SM90_TMA_LOADES1A_vS1B_EENS_8epilogue10collective18CollectiveEpilogueINS1E_23Sm100TmaWarpSpecializedILi2ELi1ELi16ELb1ELb0EEEJSI_NS5_IJNST_ISF_SB_EENST_ISG_SB_EEEEEfSJ_fSJ_NS1E_6fusion15FusionCallbacksIS1I_NS1M_17LinearCombinationIffffLNS_15FloatRoundStyleE2EEESI_S1L_JEEENS4_5SM1004TMEM4LOAD26SM100_TMEM_LOAD_16dp128b8xES1C_NS12_INS13_ILi3ELi4ELi3EEES16_NST_INS5_IJSH_SG_EEENS5_IJSG_SB_EEEEEEENS4_17SM75_U32x4_LDSM_NENS4_14SM90_TMA_STOREES20_NS4_17SM90_U32x4_STSM_NENS4_39AutoVectorizingCopyWithAssumedAlignmentILi128EEEEEEvvEEEEvNT_6ParamsE,"ax",@progbits
	.align	128
.text._ZN7cutlass13device_kernelINS_4gemm6kernel13GemmUniversalIN4cute5tupleIJiiiiEEENS1_10collective13CollectiveMmaINS1_35MainloopSm100TmaUmmaWarpSpecializedILi69ELi2ELi4ENS5_IJNS4_1CILi1EEENSA_ILi2EEESB_EEEEENS5_IJNSA_ILi64EEENSA_ILi32EEENSA_ILi8EEEEEEfNS5_IJlSB_lEEEfSJ_NS4_8TiledMMAINS4_8MMA_AtomIJNS4_17SM100_MMA_TF32_SSINS_10tfloat32_tESN_fLi64ELi32ELNS4_4UMMA5MajorE0ELSP_0ELNSO_7ScaleInE0ELSQ_0EEEEEENS4_6LayoutINS5_IJSB_SB_SB_EEENS5_IJNSA_ILi0EEESV_SV_EEEEENS5_IJNS4_10UnderscoreESY_SY_EEEEENS4_23SM90_TMA_LOAD_MULTICASTENS4_14ComposedLayoutINS4_7SwizzleILi1ELi4ELi3EEENS4_18smem_ptr_flag_bitsILi32EEENST_INS5_IJSH_SH_EEENS5_IJSH_SB_EEEEEEEvNS4_8identityENS4_13SM90_TMA_LOADES1A_vS1B_EENS_8epilogue10collective18CollectiveEpilogueINS1E_23Sm100TmaWarpSpecializedILi2ELi1ELi16ELb1ELb0EEEJSI_NS5_IJNST_ISF_SB_EENST_ISG_SB_EEEEEfSJ_fSJ_NS1E_6fusion15FusionCallbacksIS1I_NS1M_17LinearCombinationIffffLNS_15FloatRoundStyleE2EEESI_S1L_JEEENS4_5SM1004TMEM4LOAD26SM100_TMEM_LOAD_16dp128b8xES1C_NS12_INS13_ILi3ELi4ELi3EEES16_NST_INS5_IJSH_SG_EEENS5_IJSG_SB_EEEEEEENS4_17SM75_U32x4_LDSM_NENS4_14SM90_TMA_STOREES20_NS4_17SM90_U32x4_STSM_NENS4_39AutoVectorizingCopyWithAssumedAlignmentILi128EEEEEEvvEEEEvNT_6ParamsE:
        .type           _ZN7cutlass13device_kernelINS_4gemm6kernel13GemmUniversalIN4cute5tupleIJiiiiEEENS1_10collective13CollectiveMmaINS1_35MainloopSm100TmaUmmaWarpSpecializedILi69ELi2ELi4ENS5_IJNS4_1CILi1EEENSA_ILi2EEESB_EEEEENS5_IJNSA_ILi64EEENSA_ILi32EEENSA_ILi8EEEEEEfNS5_IJlSB_lEEEfSJ_NS4_8TiledMMAINS4_8MMA_AtomIJNS4_17SM100_MMA_TF32_SSINS_10tfloat32_tESN_fLi64ELi32ELNS4_4UMMA5MajorE0ELSP_0ELNSO_7ScaleInE0ELSQ_0EEEEEENS4_6LayoutINS5_IJSB_SB_SB_EEENS5_IJNSA_ILi0EEESV_SV_EEEEENS5_IJNS4_10UnderscoreESY_SY_EEEEENS4_23SM90_TMA_LOAD_MULTICASTENS4_14ComposedLayoutINS4_7SwizzleILi1ELi4ELi3EEENS4_18smem_ptr_flag_bitsILi32EEENST_INS5_IJSH_SH_EEENS5_IJSH_SB_EEEEEEEvNS4_8identityENS4_13SM90_TMA_LOADES1A_vS1B_EENS_8epilogue10collective18CollectiveEpilogueINS1E_23Sm100TmaWarpSpecializedILi2ELi1ELi16ELb1ELb0EEEJSI_NS5_IJNST_ISF_SB_EENST_ISG_SB_EEEEEfSJ_fSJ_NS1E_6fusion15FusionCallbacksIS1I_NS1M_17LinearCombinationIffffLNS_15FloatRoundStyleE2EEESI_S1L_JEEENS4_5SM1004TMEM4LOAD26SM100_TMEM_LOAD_16dp128b8xES1C_NS12_INS13_ILi3ELi4ELi3EEES16_NST_INS5_IJSH_SG_EEENS5_IJSG_SB_EEEEEEENS4_17SM75_U32x4_LDSM_NENS4_14SM90_TMA_STOREES20_NS4_17SM90_U32x4_STSM_NENS4_39AutoVectorizingCopyWithAssumedAlignmentILi128EEEEEEvvEEEEvNT_6ParamsE,@function
        .size           _ZN7cutlass13device_kernelINS_4gemm6kernel13GemmUniversalIN4cute5tupleIJiiiiEEENS1_10collective13CollectiveMmaINS1_35MainloopSm100TmaUmmaWarpSpecializedILi69ELi2ELi4ENS5_IJNS4_1CILi1EEENSA_ILi2EEESB_EEEEENS5_IJNSA_ILi64EEENSA_ILi32EEENSA_ILi8EEEEEEfNS5_IJlSB_lEEEfSJ_NS4_8TiledMMAINS4_8MMA_AtomIJNS4_17SM100_MMA_TF32_SSINS_10tfloat32_tESN_fLi64ELi32ELNS4_4UMMA5MajorE0ELSP_0ELNSO_7ScaleInE0ELSQ_0EEEEEENS4_6LayoutINS5_IJSB_SB_SB_EEENS5_IJNSA_ILi0EEESV_SV_EEEEENS5_IJNS4_10UnderscoreESY_SY_EEEEENS4_23SM90_TMA_LOAD_MULTICASTENS4_14ComposedLayoutINS4_7SwizzleILi1ELi4ELi3EEENS4_18smem_ptr_flag_bitsILi32EEENST_INS5_IJSH_SH_EEENS5_IJSH_SB_EEEEEEEvNS4_8identityENS4_13SM90_TMA_LOADES1A_vS1B_EENS_8epilogue10collective18CollectiveEpilogueINS1E_23Sm100TmaWarpSpecializedILi2ELi1ELi16ELb1ELb0EEEJSI_NS5_IJNST_ISF_SB_EENST_ISG_SB_EEEEEfSJ_fSJ_NS1E_6fusion15FusionCallbacksIS1I_NS1M_17LinearCombinationIffffLNS_15FloatRoundStyleE2EEESI_S1L_JEEENS4_5SM1004TMEM4LOAD26SM100_TMEM_LOAD_16dp128b8xES1C_NS12_INS13_ILi3ELi4ELi3EEES16_NST_INS5_IJSH_SG_EEENS5_IJSG_SB_EEEEEEENS4_17SM75_U32x4_LDSM_NENS4_14SM90_TMA_STOREES20_NS4_17SM90_U32x4_STSM_NENS4_39AutoVectorizingCopyWithAssumedAlignmentILi128EEEEEEvvEEEEvNT_6ParamsE,(.L_x_148 - _ZN7cutlass13device_kernelINS_4gemm6kernel13GemmUniversalIN4cute5tupleIJiiiiEEENS1_10collective13CollectiveMmaINS1_35MainloopSm100TmaUmmaWarpSpecializedILi69ELi2ELi4ENS5_IJNS4_1CILi1EEENSA_ILi2EEESB_EEEEENS5_IJNSA_ILi64EEENSA_ILi32EEENSA_ILi8EEEEEEfNS5_IJlSB_lEEEfSJ_NS4_8TiledMMAINS4_8MMA_AtomIJNS4_17SM100_MMA_TF32_SSINS_10tfloat32_tESN_fLi64ELi32ELNS4_4UMMA5MajorE0ELSP_0ELNSO_7ScaleInE0ELSQ_0EEEEEENS4_6LayoutINS5_IJSB_SB_SB_EEENS5_IJNSA_ILi0EEESV_SV_EEEEENS5_IJNS4_10UnderscoreESY_SY_EEEEENS4_23SM90_TMA_LOAD_MULTICASTENS4_14ComposedLayoutINS4_7SwizzleILi1ELi4ELi3EEENS4_18smem_ptr_flag_bitsILi32EEENST_INS5_IJSH_SH_EEENS5_IJSH_SB_EEEEEEEvNS4_8identityENS4_13SM90_TMA_LOADES1A_vS1B_EENS_8epilogue10collective18CollectiveEpilogueINS1E_23Sm100TmaWarpSpecializedILi2ELi1ELi16ELb1ELb0EEEJSI_NS5_IJNST_ISF_SB_EENST_ISG_SB_EEEEEfSJ_fSJ_NS1E_6fusion15FusionCallbacksIS1I_NS1M_17LinearCombinationIffffLNS_15FloatRoundStyleE2EEESI_S1L_JEEENS4_5SM1004TMEM4LOAD26SM100_TMEM_LOAD_16dp128b8xES1C_NS12_INS13_ILi3ELi4ELi3EEES16_NST_INS5_IJSH_SG_EEENS5_IJSG_SB_EEEEEEENS4_17SM75_U32x4_LDSM_NENS4_14SM90_TMA_STOREES20_NS4_17SM90_U32x4_STSM_NENS4_39AutoVectorizingCopyWithAssumedAlignmentILi128EEEEEEvvEEEEvNT_6ParamsE)
        .other          _ZN7cutlass13device_kernelINS_4gemm6kernel13GemmUniversalIN4cute5tupleIJiiiiEEENS1_10collective13CollectiveMmaINS1_35MainloopSm100TmaUmmaWarpSpecializedILi69ELi2ELi4ENS5_IJNS4_1CILi1EEENSA_ILi2EEESB_EEEEENS5_IJNSA_ILi64EEENSA_ILi32EEENSA_ILi8EEEEEEfNS5_IJlSB_lEEEfSJ_NS4_8TiledMMAINS4_8MMA_AtomIJNS4_17SM100_MMA_TF32_SSINS_10tfloat32_tESN_fLi64ELi32ELNS4_4UMMA5MajorE0ELSP_0ELNSO_7ScaleInE0ELSQ_0EEEEEENS4_6LayoutINS5_IJSB_SB_SB_EEENS5_IJNSA_ILi0EEESV_SV_EEEEENS5_IJNS4_10UnderscoreESY_SY_EEEEENS4_23SM90_TMA_LOAD_MULTICASTENS4_14ComposedLayoutINS4_7SwizzleILi1ELi4ELi3EEENS4_18smem_ptr_flag_bitsILi32EEENST_INS5_IJSH_SH_EEENS5_IJSH_SB_EEEEEEEvNS4_8identityENS4_13SM90_TMA_LOADES1A_vS1B_EENS_8epilogue10collective18CollectiveEpilogueINS1E_23Sm100TmaWarpSpecializedILi2ELi1ELi16ELb1ELb0EEEJSI_NS5_IJNST_ISF_SB_EENST_ISG_SB_EEEEEfSJ_fSJ_NS1E_6fusion15FusionCallbacksIS1I_NS1M_17LinearCombinationIffffLNS_15FloatRoundStyleE2EEESI_S1L_JEEENS4_5SM1004TMEM4LOAD26SM100_TMEM_LOAD_16dp128b8xES1C_NS12_INS13_ILi3ELi4ELi3EEES16_NST_INS5_IJSH_SG_EEENS5_IJSG_SB_EEEEEEENS4_17SM75_U32x4_LDSM_NENS4_14SM90_TMA_STOREES20_NS4_17SM90_U32x4_STSM_NENS4_39AutoVectorizingCopyWithAssumedAlignmentILi128EEEEEEvvEEEEvNT_6ParamsE,@"STO_CUDA_ENTRY STV_DEFAULT"
_ZN7cutlass13device_kernelINS_4gemm6kernel13GemmUniversalIN4cute5tupleIJiiiiEEENS1_10collective13CollectiveMmaINS1_35MainloopSm100TmaUmmaWarpSpecializedILi69ELi2ELi4ENS5_IJNS4_1CILi1EEENSA_ILi2EEESB_EEEEENS5_IJNSA_ILi64EEENSA_ILi32EEENSA_ILi8EEEEEEfNS5_IJlSB_lEEEfSJ_NS4_8TiledMMAINS4_8MMA_AtomIJNS4_17SM100_MMA_TF32_SSINS_10tfloat32_tESN_fLi64ELi32ELNS4_4UMMA5MajorE0ELSP_0ELNSO_7ScaleInE0ELSQ_0EEEEEENS4_6LayoutINS5_IJSB_SB_SB_EEENS5_IJNSA_ILi0EEESV_SV_EEEEENS5_IJNS4_10UnderscoreESY_SY_EEEEENS4_23SM90_TMA_LOAD_MULTICASTENS4_14ComposedLayoutINS4_7SwizzleILi1ELi4ELi3EEENS4_18smem_ptr_flag_bitsILi32EEENST_INS5_IJSH_SH_EEENS5_IJSH_SB_EEEEEEEvNS4_8identityENS4_13SM90_TMA_LOADES1A_vS1B_EENS_8epilogue10collective18CollectiveEpilogueINS1E_23Sm100TmaWarpSpecializedILi2ELi1ELi16ELb1ELb0EEEJSI_NS5_IJNST_ISF_SB_EENST_ISG_SB_EEEEEfSJ_fSJ_NS1E_6fusion15FusionCallbacksIS1I_NS1M_17LinearCombinationIffffLNS_15FloatRoundStyleE2EEESI_S1L_JEEENS4_5SM1004TMEM4LOAD26SM100_TMEM_LOAD_16dp128b8xES1C_NS12_INS13_ILi3ELi4ELi3EEES16_NST_INS5_IJSH_SG_EEENS5_IJSG_SB_EEEEEEENS4_17SM75_U32x4_LDSM_NENS4_14SM90_TMA_STOREES20_NS4_17SM90_U32x4_STSM_NENS4_39AutoVectorizingCopyWithAssumedAlignmentILi128EEEEEEvvEEEEvNT_6ParamsE:
[----:B------:R-:W1:Y:S01]  /*0000*/  LDC R1, c[0x0][0x37c] ;  /* 0x0000df00ff017b82 */ /* 0x000e620000000800 */
[----:B------:R-:W2:Y:S01]  /*0010*/  S2R R60, SR_TID.X ;  /* 0x00000000003c7919 */ /* 0x000ea20000002100 */
[----:B------:R-:W3:Y:S01]  /*0020*/  LDCU.64 UR8, c[0x0][0x890] ;  /* 0x00011200ff0877ac */ /* 0x000ee20008000a00 */
[----:B------:R-:W-:Y:S02]  /*0030*/  PRMT R51, RZ, 0x7610, R51 ;  /* 0x00007610ff337816 */ /* 0x000fe40000000033 */
[----:B------:R-:W-:Y:S01]  /*0040*/  ELECT P3, URZ, PT ;  /* 0x0000000000ff782f */ /* 0x000fe20003860000 */
[----:B---3--:R-:W-:-:S04]  /*0050*/  UISETP.NE.U32.AND UP0, UPT, UR8, URZ, UPT ;  /* 0x000000ff0800728c */ /* 0x008fc8000bf05070 */
[----:B------:R-:W-:Y:S01]  /*0060*/  UISETP.NE.AND.EX UP0, UPT, UR9, URZ, UPT, UP0 ;  /* 0x000000ff0900728c */ /* 0x000fe2000bf05300 */
[----:B--2---:R-:W-:-:S05]  /*0070*/  SHF.R.U32.HI R52, RZ, 0x5, R60 ;  /* 0x00000005ff347819 */ /* 0x004fca000001163c */
[----:B------:R-:W2:Y:S02]  /*0080*/  SHFL.IDX PT, R0, R52, RZ, 0x1f ;  /* 0x00001fff34007589 */ /* 0x000ea400000e0000 */
[----:B--2---:R-:W-:Y:S01]  /*0090*/  R2UR UR22, R0 ;  /* 0x00000000001672ca */ /* 0x004fe200000e0000 */
[----:B-1----:R-:W-:-:S14]  /*00a0*/  BRA.U UP0, `(.L_x_0) ;  /* 0x0000000100307547 */ /* 0x002fdc000b800000 */
[----:B------:R-:W1:Y:S02]  /*00b0*/  LDCU.64 UR4, c[0x0][0x888] ;  /* 0x00011100ff0477ac */ /* 0x000e640008000a00 */
[----:B-1----:R-:W-:-:S04]  /*00c0*/  UISETP.NE.U32.AND UP0, UPT, UR4, URZ, UPT ;  /* 0x000000ff0400728c */ /* 0x002fc8000bf05070 */
[----:B------:R-:W-:-:S09]  /*00d0*/  UISETP.NE.AND.EX UP0, UPT, UR5, URZ, UPT, UP0 ;  /* 0x000000ff0500728c */ /* 0x000fd2000bf05300 */
[----:B------:R-:W-:Y:S05]  /*00e0*/  BRA.U !UP0, `(.L_x_1) ;  /* 0x0000000108147547 */ /* 0x000fea000b800000 */
[----:B------:R-:W1:Y:S01]  /*00f0*/  LDC.64 R2, c[0x0][0x888] ;  /* 0x00022200ff027b82 */ /* 0x000e620000000a00 */
[----:B------:R-:W1:Y:S02]  /*0100*/  LDCU.64 UR4, c[0x0][0x358] ;  /* 0x00006b00ff0477ac */ /* 0x000e640008000a00 */
[----:B-1----:R1:W5:Y:S01]  /*0110*/  LDG.E R25, desc[UR4][R2.64] ;  /* 0x0000000402197981 */ /* 0x002362000c1e1900 */
[----:B------:R-:W-:Y:S01]  /*0120*/  HFMA2 R51, -RZ, RZ, 0, 5.9604644775390625e-08 ;  /* 0x00000001ff337431 */ /* 0x000fe200000001ff */
[----:B------:R-:W-:Y:S05]  /*0130*/  BRA `(.L_x_0) ;  /* 0x00000000000c7947 */ /* 0x000fea0003800000 */
.L_x_1:
[----:B------:R-:W1:Y:S01]  /*0140*/  LDCU UR4, c[0x0][0x880] ;  /* 0x00011000ff0477ac */ /* 0x000e620008000800 */
[----:B------:R-:W-:Y:S01]  /*0150*/  HFMA2 R51, -RZ, RZ, 0, 5.9604644775390625e-08 ;  /* 0x00000001ff337431 */ /* 0x000fe200000001ff */
[----:B-1----:R-:W-:-:S07]  /*0160*/  MOV R25, UR4 ;  /* 0x0000000400197c02 */ /* 0x002fce0008000f00 */
.L_x_0:
[----:B------:R-:W2:Y:S02]  /*0170*/  LDCU.64 UR4, c[0x0][0x8b0] ;  /* 0x00011600ff0477ac */ /* 0x000ea40008000a00 */
[----:B--2---:R-:W-:-:S04]  /*0180*/  UISETP.NE.U32.AND UP0, UPT, UR4, URZ, UPT ;  /* 0x000000ff0400728c */ /* 0x004fc8000bf05070 */
[----:B------:R-:W-:-:S09]  /*0190*/  UISETP.NE.AND.EX UP0, UPT, UR5, URZ, UPT, UP0 ;  /* 0x000000ff0500728c */ /* 0x000fd2000bf05300 */
[----:B------:R-:W-:Y:S05]  /*01a0*/  BRA.U UP0, `(.L_x_2) ;  /* 0x0000000100287547 */ /* 0x000fea000b800000 */
[----:B------:R-:W2:Y:S02]  /*01b0*/  LDCU.64 UR4, c[0x0][0x8a8] ;  /* 0x00011500ff0477ac */ /* 0x000ea40008000a00 */
[----:B--2---:R-:W-:-:S04]  /*01c0*/  UISETP.NE.U32.AND UP0, UPT, UR4, URZ, UPT ;  /* 0x000000ff0400728c */ /* 0x004fc8000bf05070 */
[----:B------:R-:W-:-:S09]  /*01d0*/  UISETP.NE.AND.EX UP0, UPT, UR5, URZ, UPT, UP0 ;  /* 0x000000ff0500728c */ /* 0x000fd2000bf05300 */
[----:B------:R-:W-:Y:S05]  /*01e0*/  BRA.U !UP0, `(.L_x_3) ;  /* 0x0000000108107547 */ /* 0x000fea000b800000 */
[----:B-1----:R-:W1:Y:S01]  /*01f0*/  LDC.64 R2, c[0x0][0x8a8] ;  /* 0x00022a00ff027b82 */ /* 0x002e620000000a00 */
[----:B------:R-:W1:Y:S02]  /*0200*/  LDCU.64 UR4, c[0x0][0x358] ;  /* 0x00006b00ff0477ac */ /* 0x000e640008000a00 */
[----:B-1----:R2:W5:Y:S01]  /*0210*/  LDG.E R24, desc[UR4][R2.64] ;  /* 0x0000000402187981 */ /* 0x002562000c1e1900 */
[----:B------:R-:W-:Y:S05]  /*0220*/  BRA `(.L_x_2) ;  /* 0x0000000000087947 */ /* 0x000fea0003800000 */
.L_x_3:
[----:B------:R-:W2:Y:S02]  /*0230*/  LDCU UR4, c[0x0][0x8a0] ;  /* 0x00011400ff0477ac */ /* 0x000ea40008000800 */
[----:B--2---:R-:W-:Y:S02]  /*0240*/  MOV R24, UR4 ;  /* 0x0000000400187c02 */ /* 0x004fe40008000f00 */
.L_x_2:
[----:B------:R-:W-:Y:S01]  /*0250*/  IMAD.U32 R0, RZ, RZ, UR22 ;  /* 0x00000016ff007e24 */ /* 0x000fe2000f8e00ff */
[----:B------:R-:W-:Y:S04]  /*0260*/  BSSY.RECONVERGENT B0, `(.L_x_4) ;  /* 0x000000c000007945 */ /* 0x000fe80003800200 */
[C---:B------:R-:W-:Y:S02]  /*0270*/  ISETP.NE.OR P1, PT, R0.reuse, 0x1, !P3 ;  /* 0x000000010000780c */ /* 0x040fe40005f25670 */
[----:B------:R-:W-:-:S11]  /*0280*/  ISETP.NE.OR P0, PT, R0, 0x3, !P3 ;  /* 0x000000030000780c */ /* 0x000fd60005f05670 */
[----:B------:R-:W-:Y:S05]  /*0290*/  @P1 BRA `(.L_x_5) ;  /* 0x0000000000201947 */ /* 0x000fea0003800000 */
[----:B------:R-:W3:Y:S02]  /*02a0*/  LDCU.64 UR4, c[0x0][0x348] ;  /* 0x00006900ff0477ac */ /* 0x000ee40008000a00 */
[----:B---3--:R-:W-:Y:S02]  /*02b0*/  UIADD3 UR6, UP1, UPT, UR4, 0x80, URZ ;  /* 0x0000008004067890 */ /* 0x008fe4000ff3e0ff */
[----:B------:R-:W-:Y:S02]  /*02c0*/  UIADD3 UR4, UP0, UPT, UR4, 0x180, URZ ;  /* 0x0000018004047890 */ /* 0x000fe4000ff1e0ff */
[----:B------:R-:W-:Y:S02]  /*02d0*/  UIADD3.X UR7, UPT, UPT, URZ, UR5, URZ, UP1, !UPT ;  /* 0x00000005ff077290 */ /* 0x000fe40008ffe4ff */
[----:B------:R-:W-:-:S07]  /*02e0*/  UIADD3.X UR5, UPT, UPT, URZ, UR5, URZ, UP0, !UPT ;  /* 0x00000005ff057290 */ /* 0x000fce00087fe4ff */
[----:B------:R3:W-:Y:S02]  /*02f0*/  UTMACCTL.PF [UR6] ;  /* 0x00000000060079b9 */ /* 0x0007e40008040000 */
[----:B------:R3:W-:Y:S02]  /*0300*/  UTMACCTL.PF [UR4] ;  /* 0x00000000040079b9 */ /* 0x0007e40008040000 */
[----:B---3--:R-:W-:Y:S01]  /*0310*/  NOP ;  /* 0x0000000000007918 */ /* 0x008fe20000000000 */
.L_x_5:
[----:B------:R-:W-:Y:S05]  /*0320*/  BSYNC.RECONVERGENT B0 ;  /* 0x0000000000007941 */ /* 0x000fea0003800200 */
.L_x_4:
[----:B------:R-:W-:Y:S04]  /*0330*/  BSSY.RECONVERGENT B0, `(.L_x_6) ;  /* 0x000000a000007945 */ /* 0x000fe80003800200 */
        /* <DEDUP_REMOVED lines=9> */
.L_x_7:
[----:B------:R-:W-:Y:S05]  /*03d0*/  BSYNC.RECONVERGENT B0 ;  /* 0x0000000000007941 */ /* 0x000fea0003800200 */
.L_x_6:
[----:B------:R-:W3:Y:S01]  /*03e0*/  LDCU.64 UR4, c[0x0][0x888] ;  /* 0x00011100ff0477ac */ /* 0x000ee20008000a00 */
[----:B------:R-:W-:Y:S02]  /*03f0*/  UISETP.EQ.U32.AND UP1, UPT, UR8, URZ, UPT ;  /* 0x000000ff0800728c */ /* 0x000fe4000bf22070 */
[----:B------:R-:W-:Y:S02]  /*0400*/  UPLOP3.LUT UP3, UPT, UPT, UPT, UPT, 0x80, 0x8 ;  /* 0x000000000008789c */ /* 0x000fe40003f6f070 */
[----:B---3--:R-:W-:-:S04]  /*0410*/  UISETP.NE.U32.AND UP0, UPT, UR4, URZ, UPT ;  /* 0x000000ff0400728c */ /* 0x008fc8000bf05070 */
[----:B------:R-:W-:-:S04]  /*0420*/  UISETP.NE.AND.EX UP0, UPT, UR5, URZ, UPT, UP0 ;  /* 0x000000ff0500728c */ /* 0x000fc8000bf05300 */
[----:B------:R-:W-:-:S04]  /*0430*/  UISETP.EQ.OR.EX UP2, UPT, UR9, URZ, !UP0, UP1 ;  /* 0x000000ff0900728c */ /* 0x000fc8000c742710 */
[----:B------:R-:W-:-:S05]  /*0440*/  UP2UR UR62, UPR, URZ, 0x4 ;  /* 0x00000004ff3e7883 */ /* 0x000fca0008000000 */
[----:B------:R-:W-:Y:S07]  /*0450*/  BRA.U !UP2, `(.L_x_8) ;  /* 0x000000010a207547 */ /* 0x000fee000b800000 */
[----:B------:R-:W-:Y:S01]  /*0460*/  UISETP.NE.U32.AND UP1, UPT, UR8, URZ, UPT ;  /* 0x000000ff0800728c */ /* 0x000fe2000bf25070 */
[----:B-----5:R-:W-:Y:S01]  /*0470*/  FSETP.NEU.AND P0, PT, R25, RZ, PT ;  /* 0x000000ff1900720b */ /* 0x020fe20003f0d000 */
[----:B------:R-:W-:Y:S02]  /*0480*/  USEL UR4, URZ, 0xffffffff, UP0 ;  /* 0xffffffffff047887 */ /* 0x000fe40008000000 */
[----:B------:R-:W-:-:S10]  /*0490*/  UISETP.NE.AND.EX UP1, UPT, UR9, URZ, UPT, UP1 ;  /* 0x000000ff0900728c */ /* 0x000fd4000bf25310 */
[----:B------:R-:W-:Y:S01]  /*04a0*/  VOTEU.ANY UP0, P0 ;  /* 0x0000000000ff7886 */ /* 0x000fe20000000100 */
[----:B------:R-:W-:-:S04]  /*04b0*/  @!UP1 USEL UR4, URZ, 0xffffffff, UP0 ;  /* 0xffffffffff049887 */ /* 0x000fc80008000000 */
[----:B------:R-:W-:-:S04]  /*04c0*/  ULOP3.LUT UR4, UR4, 0x1, URZ, 0xc0, !UPT ;  /* 0x0000000104047892 */ /* 0x000fc8000f8ec0ff */
[----:B------:R-:W-:-:S11]  /*04d0*/  UISETP.NE.U32.AND UP3, UPT, UR4, 0x1, UPT ;  /* 0x000000010400788c */ /* 0x000fd6000bf65070 */
.L_x_8:
[----:B-12---:R-:W1:Y:S01]  /*04e0*/  SHFL.IDX PT, R2, R52, RZ, 0x1f ;  /* 0x00001fff34027589 */ /* 0x006e6200000e0000 */
[----:B------:R-:W-:-:S04]  /*04f0*/  UISETP.NE.AND UP0, UPT, UR22, 0x2, UPT ;  /* 0x000000021600788c */ /* 0x000fc8000bf05270 */
[----:B------:R-:W-:Y:S01]  /*0500*/  USEL UR34, URZ, 0x1, UP0 ;  /* 0x00000001ff227887 */ /* 0x000fe20008000000 */
[----:B-1----:R-:W-:-:S13]  /*0510*/  ISETP.NE.AND P0, PT, R2, RZ, PT ;  /* 0x000000ff0200720c */ /* 0x002fda0003f05270 */
[----:B------:R-:W-:Y:S05]  /*0520*/  @P0 BRA `(.L_x_9) ;  /* 0x00000008006c0947 */ /* 0x000fea0003800000 */
[----:B------:R-:W-:Y:S01]  /*0530*/  ELECT P0, URZ, PT ;  /* 0x0000000000ff782f */ /* 0x000fe20003800000 */
[----:B------:R-:W-:-:S12]  /*0540*/  BSSY.RECONVERGENT B0, `(.L_x_9) ;  /* 0x0000099000007945 */ /* 0x000fd80003800200 */
[----:B------:R-:W-:Y:S05]  /*0550*/  @!P0 BRA `(.L_x_10) ;  /* 0x00000008005c8947 */ /* 0x000fea0003800000 */
[----:B------:R-:W1:Y:S01]  /*0560*/  S2UR UR4, SR_CgaCtaId ;  /* 0x00000000000479c3 */ /* 0x000e620000008800 */
[----:B------:R-:W-:Y:S01]  /*0570*/  UMOV UR5, 0x400 ;  /* 0x0000040000057882 */ /* 0x000fe20000000000 */
[----:B------:R-:W-:Y:S01]  /*0580*/  UMOV UR8, 0x1 ;  /* 0x0000000100087882 */ /* 0x000fe20000000000 */
[----:B------:R-:W-:Y:S01]  /*0590*/  UMOV UR6, 0x2 ;  /* 0x0000000200067882 */ /* 0x000fe20000000000 */
[----:B------:R-:W-:-:S04]  /*05a0*/  UIADD3 UR8, UPT, UPT, -UR8, 0x100000, URZ ;  /* 0x0010000008087890 */ /* 0x000fc8000fffe1ff */
[----:B------:R-:W-:Y:S02]  /*05b0*/  USHF.L.U32 UR9, UR8, 0xb, URZ ;  /* 0x0000000b08097899 */ /* 0x000fe400080006ff */
[----:B------:R-:W-:Y:S02]  /*05c0*/  USHF.L.U32 UR8, UR8, 0x1, URZ ;  /* 0x0000000108087899 */ /* 0x000fe400080006ff */
[----:B------:R-:W-:-:S04]  /*05d0*/  UIADD3 UR6, UPT, UPT, -UR6, 0x100000, URZ ;  /* 0x0010000006067890 */ /* 0x000fc8000fffe1ff */
[----:B------:R-:W-:Y:S02]  /*05e0*/  USHF.L.U32 UR7, UR6, 0xb, URZ ;  /* 0x0000000b06077899 */ /* 0x000fe400080006ff */
[----:B------:R-:W-:Y:S02]  /*05f0*/  USHF.L.U32 UR6, UR6, 0x1, URZ ;  /* 0x0000000106067899 */ /* 0x000fe400080006ff */
[----:B-1----:R-:W-:Y:S01]  /*0600*/  ULEA UR4, UR4, UR5, 0x18 ;  /* 0x0000000504047291 */ /* 0x002fe2000f8ec0ff */
[----:B------:R-:W1:Y:S11]  /*0610*/  FENCE.VIEW.ASYNC.S ;  /* 0x00000000000073c6 */ /* 0x000e760000000000 */
[----:B-1----:R1:W2:Y:S01]  /*0620*/  SYNCS.EXCH.64 URZ, [UR4], UR8 ;  /* 0x0000000804ff75b2 */ /* 0x0022a20008000100 */
[----:B------:R1:W3:Y:S01]  /*0630*/  SYNCS.EXCH.64 URZ, [UR4+0x228], UR6 ;  /* 0x0002280604ff75b2 */ /* 0x0002e20008000100 */
[----:B------:R1:W4:Y:S01]  /*0640*/  SYNCS.EXCH.64 URZ, [UR4+0x8], UR8 ;  /* 0x0000080804ff75b2 */ /* 0x0003220008000100 */
[----:B------:R1:W1:Y:S01]  /*0650*/  SYNCS.EXCH.64 URZ, [UR4+0x230], UR6 ;  /* 0x0002300604ff75b2 */ /* 0x0002620008000100 */
        /* <DEDUP_REMOVED lines=134> */
[----:B--234-:R-:W-:Y:S01]  /*0ec0*/  NOP ;  /* 0x0000000000007918 */ /* 0x01cfe20000000000 */
.L_x_10:
[----:B-1----:R-:W-:Y:S05]  /*0ed0*/  BSYNC.RECONVERGENT B0 ;  /* 0x0000000000007941 */ /* 0x002fea0003800200 */
.L_x_9:
[----:B------:R-:W1:Y:S01]  /*0ee0*/  SHFL.IDX PT, R2, R52, RZ, 0x1f ;  /* 0x00001fff34027589 */ /* 0x000e6200000e0000 */
[----:B------:R-:W-:Y:S01]  /*0ef0*/  NOP ;  /* 0x0000000000007918 */ /* 0x000fe20000000000 */
[----:B-1----:R-:W-:-:S13]  /*0f00*/  ISETP.NE.AND P0, PT, R2, 0x1, PT ;  /* 0x000000010200780c */ /* 0x002fda0003f05270 */
[----:B------:R-:W-:Y:S05]  /*0f10*/  @P0 BRA `(.L_x_11) ;  /* 0x0000000000480947 */ /* 0x000fea0003800000 */
        /* <DEDUP_REMOVED lines=9> */
[----:B------:R-:W-:Y:S01]  /*0fb0*/  USHF.L.U32 UR6, UR6, 0x1, URZ ;  /* 0x0000000106067899 */ /* 0x000fe200080006ff */
[----:B------:R-:W-:Y:S01]  /*0fc0*/  ELECT P0, URZ, PT ;  /* 0x0000000000ff782f */ /* 0x000fe20003800000 */
[----:B-1----:R-:W-:Y:S01]  /*0fd0*/  ULEA UR4, UR4, UR5, 0x18 ;  /* 0x0000000504047291 */ /* 0x002fe2000f8ec0ff */
[----:B------:R-:W1:Y:S11]  /*0fe0*/  FENCE.VIEW.ASYNC.S ;  /* 0x00000000000073c6 */ /* 0x000e760000000000 */
[----:B-1----:R1:W2:Y:S01]  /*0ff0*/  SYNCS.EXCH.64 URZ, [UR4+0x450], UR8 ;  /* 0x0004500804ff75b2 */ /* 0x0022a20008000100 */
[----:B------:R1:W3:Y:S01]  /*1000*/  SYNCS.EXCH.64 URZ, [UR4+0x460], UR6 ;  /* 0x0004600604ff75b2 */ /* 0x0002e20008000100 */
[----:B------:R1:W4:Y:S01]  /*1010*/  SYNCS.EXCH.64 URZ, [UR4+0x458], UR8 ;  /* 0x0004580804ff75b2 */ /* 0x0003220008000100 */
[----:B------:R1:W1:Y:S01]  /*1020*/  SYNCS.EXCH.64 URZ, [UR4+0x468], UR6 ;  /* 0x0004680604ff75b2 */ /* 0x0002620008000100 */
[----:B------:R-:W-:Y:S01]  /*1030*/  NOP ;  /* 0x0000000000007918 */ /* 0x000fe20000000000 */
.L_x_11:
[----:B------:R-:W2:Y:S01]  /*1040*/  SHFL.IDX PT, R2, R52, RZ, 0x1f ;  /* 0x00001fff34027589 */ /* 0x000ea200000e0000 */
[----:B------:R-:W-:Y:S01]  /*1050*/  NOP ;  /* 0x0000000000007918 */ /* 0x000fe20000000000 */
[----:B--2---:R-:W-:-:S13]  /*1060*/  ISETP.NE.AND P0, PT, R2, 0x3, PT ;  /* 0x000000030200780c */ /* 0x004fda0003f05270 */
[----:B------:R-:W-:Y:S05]  /*1070*/  @P0 BRA `(.L_x_12) ;  /* 0x0000000000300947 */ /* 0x000fea0003800000 */
[----:B-1----:R-:W1:Y:S01]  /*1080*/  S2UR UR6, SR_CgaCtaId ;  /* 0x00000000000679c3 */ /* 0x002e620000008800 */
[----:B------:R-:W-:Y:S01]  /*1090*/  UMOV UR4, 0x400 ;  /* 0x0000040000047882 */ /* 0x000fe20000000000 */
[----:B------:R-:W-:Y:S01]  /*10a0*/  UMOV UR5, 0x20 ;  /* 0x0000002000057882 */ /* 0x000fe20000000000 */
[----:B------:R-:W-:Y:S01]  /*10b0*/  ELECT P0, URZ, PT ;  /* 0x0000000000ff782f */ /* 0x000fe20003800000 */
[----:B-1----:R-:W-:Y:S02]  /*10c0*/  ULEA UR6, UR6, UR4, 0x18 ;  /* 0x0000000406067291 */ /* 0x002fe4000f8ec0ff */
[----:B------:R-:W-:-:S04]  /*10d0*/  UIADD3 UR4, UPT, UPT, -UR5, 0x100000, URZ ;  /* 0x0010000005047890 */ /* 0x000fc8000fffe1ff */
[----:B------:R-:W-:Y:S02]  /*10e0*/  USHF.L.U32 UR5, UR4, 0xb, URZ ;  /* 0x0000000b04057899 */ /* 0x000fe400080006ff */
[----:B------:R-:W-:Y:S01]  /*10f0*/  USHF.L.U32 UR4, UR4, 0x1, URZ ;  /* 0x0000000104047899 */ /* 0x000fe200080006ff */
[----:B------:R-:W1:Y:S11]  /*1100*/  FENCE.VIEW.ASYNC.S ;  /* 0x00000000000073c6 */ /* 0x000e760000000000 */
[----:B-1----:R2:W1:Y:S01]  /*1110*/  SYNCS.EXCH.64 URZ, [UR6+0x470], UR4 ;  /* 0x0004700406ff75b2 */ /* 0x0024620008000100 */
[----:B------:R2:W1:Y:S02]  /*1120*/  SYNCS.EXCH.64 URZ, [UR6+0x478], UR4 ;  /* 0x0004780406ff75b2 */ /* 0x0004640008000100 */
[----:B--2---:R-:W-:Y:S01]  /*1130*/  NOP ;  /* 0x0000000000007918 */ /* 0x004fe20000000000 */
.L_x_12:
[----:B------:R-:W2:Y:S01]  /*1140*/  SHFL.IDX PT, R2, R52, RZ, 0x1f ;  /* 0x00001fff34027589 */ /* 0x000ea200000e0000 */
[----:B------:R-:W-:Y:S01]  /*1150*/  NOP ;  /* 0x0000000000007918 */ /* 0x000fe20000000000 */
[----:B--2---:R-:W-:-:S13]  /*1160*/  ISETP.NE.AND P0, PT, R2, 0x4, PT ;  /* 0x000000040200780c */ /* 0x004fda0003f05270 */
[----:B------:R-:W-:Y:S05]  /*1170*/  @P0 BRA `(.L_x_13) ;  /* 0x00000000004c0947 */ /* 0x000fea0003800000 */
[----:B-1----:R-:W1:Y:S01]  /*1180*/  S2UR UR6, SR_CgaCtaId ;  /* 0x00000000000679c3 */ /* 0x002e620000008800 */
[----:B------:R-:W-:Y:S01]  /*1190*/  UMOV UR4, 0x1e0 ;  /* 0x000001e000047882 */ /* 0x000fe20000000000 */
[----:B------:R-:W-:Y:S01]  /*11a0*/  UMOV UR5, 0x400 ;  /* 0x0000040000057882 */ /* 0x000fe20000000000 */
[----:B------:R-:W-:Y:S01]  /*11b0*/  USEL UR4, UR4, 0x1a0, UP3 ;  /* 0x000001a004047887 */ /* 0x000fe20009800000 */
[----:B------:R-:W-:Y:S01]  /*11c0*/  UMOV UR8, 0x1 ;  /* 0x0000000100087882 */ /* 0x000fe20000000000 */
[----:B------:R-:W-:Y:S01]  /*11d0*/  ELECT P0, URZ, PT ;  /* 0x0000000000ff782f */ /* 0x000fe20003800000 */
[----:B------:R-:W-:-:S04]  /*11e0*/  UIADD3 UR8, UPT, UPT, -UR8, 0x100000, URZ ;  /* 0x0010000008087890 */ /* 0x000fc8000fffe1ff */
[----:B------:R-:W-:Y:S02]  /*11f0*/  USHF.L.U32 UR9, UR8, 0xb, URZ ;  /* 0x0000000b08097899 */ /* 0x000fe400080006ff */
[----:B------:R-:W-:Y:S02]  /*1200*/  USHF.L.U32 UR8, UR8, 0x1, URZ ;  /* 0x0000000108087899 */ /* 0x000fe400080006ff */
[----:B-1----:R-:W-:Y:S02]  /*1210*/  ULEA UR6, UR6, UR5, 0x18 ;  /* 0x0000000506067291 */ /* 0x002fe4000f8ec0ff */
[----:B------:R-:W-:-:S04]  /*1220*/  UIADD3 UR4, UPT, UPT, -UR4, 0x100000, URZ ;  /* 0x0010000004047890 */ /* 0x000fc8000fffe1ff */
[----:B------:R-:W-:Y:S02]  /*1230*/  USHF.L.U32 UR5, UR4, 0xb, URZ ;  /* 0x0000000b04057899 */ /* 0x000fe400080006ff */
[----:B------:R-:W-:Y:S01]  /*1240*/  USHF.L.U32 UR4, UR4, 0x1, URZ ;  /* 0x0000000104047899 */ /* 0x000fe200080006ff */
[----:B------:R-:W1:Y:S03]  /*1250*/  FENCE.VIEW.ASYNC.S ;  /* 0x00000000000073c6 */ /* 0x000e660000000000 */
[----:B-1----:R2:W1:Y:S08]  /*1260*/  SYNCS.EXCH.64 URZ, [UR6+0x480], UR8 ;  /* 0x0004800806ff75b2 */ /* 0x0024700008000100 */
[----:B------:R2:W1:Y:S01]  /*1270*/  SYNCS.EXCH.64 URZ, [UR6+0x490], UR4 ;  /* 0x0004900406ff75b2 */ /* 0x0004620008000100 */
[----:B------:R2:W1:Y:S01]  /*1280*/  SYNCS.EXCH.64 URZ, [UR6+0x488], UR8 ;  /* 0x0004880806ff75b2 */ /* 0x0004620008000100 */
[----:B------:R2:W1:Y:S02]  /*1290*/  SYNCS.EXCH.64 URZ, [UR6+0x498], UR4 ;  /* 0x0004980406ff75b2 */ /* 0x0004640008000100 */
[----:B--2---:R-:W-:Y:S01]  /*12a0*/  NOP ;  /* 0x0000000000007918 */ /* 0x004fe20000000000 */
.L_x_13:
[----:B------:R-:W2:Y:S01]  /*12b0*/  SHFL.IDX PT, R2, R52, RZ, 0x1f ;  /* 0x00001fff34027589 */ /* 0x000ea200000e0000 */
[----:B------:R-:W-:Y:S01]  /*12c0*/  NOP ;  /* 0x0000000000007918 */ /* 0x000fe20000000000 */
[----:B--2---:R-:W-:-:S13]  /*12d0*/  ISETP.NE.AND P0, PT, R2, 0x5, PT ;  /* 0x000000050200780c */ /* 0x004fda0003f05270 */
[----:B------:R-:W-:Y:S05]  /*12e0*/  @P0 BRA `(.L_x_14) ;  /* 0x0000000000580947 */ /* 0x000fea0003800000 */
[----:B-1----:R-:W1:Y:S01]  /*12f0*/  S2UR UR4, SR_CgaCtaId ;  /* 0x00000000000479c3 */ /* 0x002e620000008800 */
        /* <DEDUP_REMOVED lines=12> */
[----:B-1----:R2:W1:Y:S01]  /*13c0*/  SYNCS.EXCH.64 URZ, [UR4+0x4a0], UR8 ;  /* 0x0004a00804ff75b2 */ /* 0x0024620008000100 */
[----:B------:R2:W1:Y:S01]  /*13d0*/  SYNCS.EXCH.64 URZ, [UR4+0x4c0], UR6 ;  /* 0x0004c00604ff75b2 */ /* 0x0004620008000100 */
[----:B------:R2:W1:Y:S01]  /*13e0*/  SYNCS.EXCH.64 URZ, [UR4+0x4a8], UR8 ;  /* 0x0004a80804ff75b2 */ /* 0x0004620008000100 */
[----:B------:R2:W1:Y:S01]  /*13f0*/  SYNCS.EXCH.64 URZ, [UR4+0x4c8], UR6 ;  /* 0x0004c80604ff75b2 */ /* 0x0004620008000100 */
[----:B------:R2:W1:Y:S01]  /*1400*/  SYNCS.EXCH.64 URZ, [UR4+0x4b0], UR8 ;  /* 0x0004b00804ff75b2 */ /* 0x0004620008000100 */
[----:B------:R2:W1:Y:S01]  /*1410*/  SYNCS.EXCH.64 URZ, [UR4+0x4d0], UR6 ;  /* 0x0004d00604ff75b2 */ /* 0x0004620008000100 */
[----:B------:R2:W1:Y:S01]  /*1420*/  SYNCS.EXCH.64 URZ, [UR4+0x4b8], UR8 ;  /* 0x0004b80804ff75b2 */ /* 0x0004620008000100 */
[----:B------:R2:W1:Y:S02]  /*1430*/  SYNCS.EXCH.64 URZ, [UR4+0x4d8], UR6 ;  /* 0x0004d80604ff75b2 */ /* 0x0004640008000100 */
[----:B--2---:R-:W-:Y:S01]  /*1440*/  NOP ;  /* 0x0000000000007918 */ /* 0x004fe20000000000 */
.L_x_14:
[----:B------:R-:W2:Y:S01]  /*1450*/  SHFL.IDX PT, R2, R52, RZ, 0x1f ;  /* 0x00001fff34027589 */ /* 0x000ea200000e0000 */
[----:B------:R-:W1:Y:S01]  /*1460*/  S2UR UR63, SR_CgaCtaId ;  /* 0x00000000003f79c3 */ /* 0x000e620000008800 */
[----:B------:R-:W-:Y:S01]  /*1470*/  NOP ;  /* 0x0000000000007918 */ /* 0x000fe20000000000 */
[----:B--2---:R-:W-:-:S13]  /*1480*/  ISETP.NE.AND P0, PT, R2, 0x3, PT ;  /* 0x000000030200780c */ /* 0x004fda0003f05270 */
[----:B-1----:R-:W-:Y:S05]  /*1490*/  @P0 BRA `(.L_x_15) ;  /* 0x0000000000340947 */ /* 0x002fea0003800000 */
[----:B------:R-:W-:Y:S01]  /*14a0*/  UMOV UR4, 0x400 ;  /* 0x0000040000047882 */ /* 0x000fe20000000000 */
[----:B------:R-:W-:Y:S01]  /*14b0*/  UMOV UR6, 0x20 ;  /* 0x0000002000067882 */ /* 0x000fe20000000000 */
[----:B------:R-:W-:Y:S02]  /*14c0*/  ULEA UR4, UR63, UR4, 0x18 ;  /* 0x000000043f047291 */ /* 0x000fe4000f8ec0ff */
[----:B------:R-:W-:-:S04]  /*14d0*/  UIADD3 UR6, UPT, UPT, -UR6, 0x100000, URZ ;  /* 0x0010000006067890 */ /* 0x000fc8000fffe1ff */
[----:B------:R-:W-:Y:S02]  /*14e0*/  USHF.L.U32 UR7, UR6, 0xb, URZ ;  /* 0x0000000b06077899 */ /* 0x000fe400080006ff */
[----:B------:R-:W-:Y:S01]  /*14f0*/  USHF.L.U32 UR6, UR6, 0x1, URZ ;  /* 0x0000000106067899 */ /* 0x000fe200080006ff */
[----:B------:R-:W-:Y:S01]  /*1500*/  ELECT P0, URZ, PT ;  /* 0x0000000000ff782f */ /* 0x000fe20003800000 */
[----:B------:R-:W1:Y:S10]  /*1510*/  FENCE.VIEW.ASYNC.S ;  /* 0x00000000000073c6 */ /* 0x000e740000000000 */
[----:B-1----:R1:W2:Y:S01]  /*1520*/  SYNCS.EXCH.64 URZ, [UR4+0x4e0], UR6 ;  /* 0x0004e00604ff75b2 */ /* 0x0022a20008000100 */
[----:B------:R1:W1:Y:S01]  /*1530*/  SYNCS.EXCH.64 URZ, [UR4+0x4f0], UR6 ;  /* 0x0004f00604ff75b2 */ /* 0x0002620008000100 */
[----:B------:R1:W1:Y:S01]  /*1540*/  SYNCS.EXCH.64 URZ, [UR4+0x4e8], UR6 ;  /* 0x0004e80604ff75b2 */ /* 0x0002620008000100 */
[----:B------:R1:W1:Y:S01]  /*1550*/  SYNCS.EXCH.64 URZ, [UR4+0x4f8], UR6 ;  /* 0x0004f80604ff75b2 */ /* 0x0002620008000100 */
[----:B------:R-:W-:Y:S01]  /*1560*/  NOP ;  /* 0x0000000000007918 */ /* 0x000fe20000000000 */
.L_x_15:
[----:B-1----:R-:W1:Y:S01]  /*1570*/  LDCU UR4, c[0x0][0x36c] ;  /* 0x00006d80ff0477ac */ /* 0x002e620008000800 */
[----:B------:R-:W-:Y:S01]  /*1580*/  ISETP.NE.OR P3, PT, R0, 0x2, !P3 ;  /* 0x000000020000780c */ /* 0x000fe20005f65670 */
[----:B------:R-:W-:Y:S01]  /*1590*/  NOP ;  /* 0x0000000000007918 */ /* 0x000fe20000000000 */
[----:B------:R-:W-:Y:S01]  /*15a0*/  LOP3.LUT R0, R60, 0x1f, RZ, 0xc0, !PT ;  /* 0x0000001f3c007812 */ /* 0x000fe200078ec0ff */
[----:B------:R-:W-:Y:S02]  /*15b0*/  UISETP.NE.AND UP4, UPT, UR22, URZ, UPT ;  /* 0x000000ff1600728c */ /* 0x000fe4000bf85270 */
[----:B-1----:R-:W-:-:S09]  /*15c0*/  UISETP.EQ.U32.AND UP5, UPT, UR4, 0x1, UPT ;  /* 0x000000010400788c */ /* 0x002fd2000bfa2070 */
[----:B------:R-:W-:Y:S05]  /*15d0*/  BRA.U !UP5, `(.L_x_16) ;  /* 0x000000010d087547 */ /* 0x000fea000b800000 */
[----:B--234-:R-:W-:Y:S01]  /*15e0*/  UCGABAR_ARV ;  /* 0x00000000000079c7 */ /* 0x01cfe20008000000 */
[----:B------:R-:W-:Y:S05]  /*15f0*/  BRA `(.L_x_17) ;  /* 0x0000000000047947 */ /* 0x000fea0003800000 */
.L_x_16:
[----:B--234-:R-:W-:Y:S01]  /*1600*/  NOP ;  /* 0x0000000000007918 */ /* 0x01cfe20000000000 */
.L_x_17:
[----:B------:R-:W1:Y:S01]  /*1610*/  S2UR UR7, SR_CTAID.X ;  /* 0x00000000000779c3 */ /* 0x000e620000002500 */
[----:B------:R-:W-:-:S05]  /*1620*/  CS2R.32 R3, SR_CgaSize ;  /* 0x0000000000037805 */ /* 0x000fca0000008a00 */
[----:B------:R-:W-:-:S05]  /*1630*/  IMAD R3, R3, -0xa0, RZ ;  /* 0xffffff6003037824 */ /* 0x000fca00078e02ff */
[----:B------:R-:W-:-:S14]  /*1640*/  R2UR UR5, R3 ;  /* 0x00000000030572ca */ /* 0x000fdc00000e0000 */
[----:B------:R-:W2:Y:S01]  /*1650*/  LDCU UR5, c[0x0][UR5+0x2b0] ;  /* 0x00005600050577ac */ /* 0x000ea20008000800 */
[----:B------:R-:W-:-:S05]  /*1660*/  CS2R.32 R3, SR_CgaSize ;  /* 0x0000000000037805 */ /* 0x000fca0000008a00 */
[----:B------:R-:W-:-:S05]  /*1670*/  IMAD R3, R3, -0xa0, RZ ;  /* 0xffffff6003037824 */ /* 0x000fca00078e02ff */
[----:B------:R-:W-:-:S14]  /*1680*/  R2UR UR4, R3 ;  /* 0x00000000030472ca */ /* 0x000fdc00000e0000 */
[----:B------:R-:W3:Y:S01]  /*1690*/  LDCU UR4, c[0x0][UR4+0x2b4] ;  /* 0x00005680040477ac */ /* 0x000ee20008000800 */
[----:B------:R-:W4:Y:S01]  /*16a0*/  S2UR UR8, SR_CTAID.Y ;  /* 0x00000000000879c3 */ /* 0x000f220000002600 */
[----:B------:R-:W3:Y:S01]  /*16b0*/  LDCU UR23, c[0x0][0xb24] ;  /* 0x00016480ff1777ac */ /* 0x000ee20008000800 */
[----:B------:R-:W-:-:S05]  /*16c0*/  CS2R.32 R3, SR_CgaSize ;  /* 0x0000000000037805 */ /* 0x000fca0000008a00 */
[----:B------:R-:W-:-:S05]  /*16d0*/  IMAD R3, R3, -0xa0, RZ ;  /* 0xffffff6003037824 */ /* 0x000fca00078e02ff */
[----:B------:R-:W-:-:S14]  /*16e0*/  R2UR UR60, R3 ;  /* 0x00000000033c72ca */ /* 0x000fdc00000e0000 */
[----:B------:R-:W3:Y:S01]  /*16f0*/  LDCU UR60, c[0x0][UR60+0x2a0] ;  /* 0x000054003c3c77ac */ /* 0x000ee20008000800 */
[----:B------:R-:W1:Y:S01]  /*1700*/  S2UR UR36, SR_CTAID.Z ;  /* 0x00000000002479c3 */ /* 0x000e620000002700 */
[----:B------:R-:W-:-:S05]  /*1710*/  CS2R.32 R3, SR_CgaSize ;  /* 0x0000000000037805 */ /* 0x000fca0000008a00 */
[----:B------:R-:W-:-:S05]  /*1720*/  IMAD R3, R3, -0xa0, RZ ;  /* 0xffffff6003037824 */ /* 0x000fca00078e02ff */
[----:B------:R-:W-:-:S14]  /*1730*/  R2UR UR57, R3 ;  /* 0x00000000033972ca */ /* 0x000fdc00000e0000 */
[----:B------:R-:W3:Y:S01]  /*1740*/  LDCU UR57, c[0x0][UR57+0x2a4] ;  /* 0x00005480393977ac */ /* 0x000ee20008000800 */
[----:B------:R-:W3:Y:S01]  /*1750*/  LDCU UR40, c[0x0][0xb24] ;  /* 0x00016480ff2877ac */ /* 0x000ee20008000800 */
[----:B-1----:R-:W-:Y:S01]  /*1760*/  I2FP.F32.U32 R3, UR7 ;  /* 0x0000000700037c45 */ /* 0x002fe20008201000 */
[----:B------:R-:W1:Y:S04]  /*1770*/  LDCU UR26, c[0x0][0xb30] ;  /* 0x00016600ff1a77ac */ /* 0x000e680008000800 */
[----:B--2---:R-:W-:Y:S01]  /*1780*/  FMUL R3, R3, UR5 ;  /* 0x0000000503037c20 */ /* 0x004fe20008400000 */
[----:B------:R-:W-:Y:S01]  /*1790*/  USHF.L.U32 UR25, UR63, 0x8, URZ ;  /* 0x000000083f197899 */ /* 0x000fe200080006ff */
[----:B----4-:R-:W-:Y:S01]  /*17a0*/  I2FP.F32.U32 R2, UR8 ;  /* 0x0000000800027c45 */ /* 0x010fe20008201000 */
[----:B---3--:R-:W-:-:S03]  /*17b0*/  UISETP.GE.AND UP2, UPT, UR23, 0x1, UPT ;  /* 0x000000011700788c */ /* 0x008fc6000bf46270 */
[----:B------:R-:W2:Y:S01]  /*17c0*/  F2I.U32.TRUNC.NTZ R3, R3 ;  /* 0x0000000300037305 */ /* 0x000ea2000020f000 */
[----:B------:R-:W-:Y:S01]  /*17d0*/  UMOV UR47, UR7 ;  /* 0x00000007002f7c82 */ /* 0x000fe20008000000 */
[----:B------:R-:W-:Y:S01]  /*17e0*/  FMUL R2, R2, UR4 ;  /* 0x0000000402027c20 */ /* 0x000fe20008400000 */
[----:B------:R-:W-:-:S05]  /*17f0*/  UMOV UR46, UR8 ;  /* 0x00000008002e7c82 */ /* 0x000fca0008000000 */
[----:B------:R-:W3:Y:S01]  /*1800*/  F2I.U32.TRUNC.NTZ R2, R2 ;  /* 0x0000000200027305 */ /* 0x000ee2000020f000 */
[----:B--2---:R-:W-:Y:S02]  /*1810*/  R2UR UR4, R3 ;  /* 0x00000000030472ca */ /* 0x004fe400000e0000 */
[----:B---3--:R-:W-:Y:S02]  /*1820*/  R2UR UR6, R2 ;  /* 0x00000000020672ca */ /* 0x008fe400000e0000 */
[----:B------:R-:W-:-:S09]  /*1830*/  PRMT R2, RZ, 0x7610, R2 ;  /* 0x00007610ff027816 */ /* 0x000fd20000000002 */
[----:B------:R-:W-:-:S04]  /*1840*/  UIADD3 UR5, UPT, UPT, -UR4, URZ, URZ ;  /* 0x000000ff04057290 */ /* 0x000fc8000fffe1ff */
[----:B------:R-:W-:Y:S02]  /*1850*/  UIMAD UR60, UR60, UR5, UR7 ;  /* 0x000000053c3c72a4 */ /* 0x000fe4000f8e0207 */
[----:B------:R-:W-:-:S04]  /*1860*/  UIADD3 UR4, UPT, UPT, -UR6, URZ, URZ ;  /* 0x000000ff06047290 */ /* 0x000fc8000fffe1ff */
[----:B------:R-:W-:Y:S01]  /*1870*/  UIMAD UR57, UR57, UR4, UR8 ;  /* 0x00000004393972a4 */ /* 0x000fe2000f8e0208 */
[----:B-1----:R-:W-:Y:S11]  /*1880*/  BRA.U UP4, `(.L_x_18) ;  /* 0x0000000104247547 */ /* 0x002ff6000b800000 */
[----:B------:R-:W-:Y:S02]  /*1890*/  UISETP.NE.AND UP0, UPT, UR57, URZ, UPT ;  /* 0x000000ff3900728c */ /* 0x000fe4000bf05270 */
[----:B------:R-:W-:Y:S02]  /*18a0*/  UISETP.NE.AND UP1, UPT, UR57, 0x1, UPT ;  /* 0x000000013900788c */ /* 0x000fe4000bf25270 */
[----:B------:R-:W-:Y:S02]  /*18b0*/  UISETP.EQ.OR UP0, UPT, UR60, URZ, !UP0 ;  /* 0x000000ff3c00728c */ /* 0x000fe4000c702670 */
[----:B------:R-:W-:Y:S02]  /*18c0*/  USEL UR4, URZ, 0x2, UP1 ;  /* 0x00000002ff047887 */ /* 0x000fe40008800000 */
[----:B------:R-:W-:Y:S02]  /*18d0*/  USEL UR5, URZ, 0x1, !UP0 ;  /* 0x00000001ff057887 */ /* 0x000fe4000c000000 */
[----:B------:R-:W-:-:S04]  /*18e0*/  UISETP.NE.AND UP0, UPT, UR60, URZ, UPT ;  /* 0x000000ff3c00728c */ /* 0x000fc8000bf05270 */
[----:B------:R-:W-:-:S04]  /*18f0*/  USEL UR4, UR4, 0x2, UP0 ;  /* 0x0000000204047887 */ /* 0x000fc80008000000 */
[----:B------:R-:W-:-:S06]  /*1900*/  UIADD3 UR4, UPT, UPT, UR5, UR4, URZ ;  /* 0x0000000405047290 */ /* 0x000fcc000fffe0ff */
[----:B------:R-:W-:Y:S02]  /*1910*/  MOV R2, UR4 ;  /* 0x0000000400027c02 */ /* 0x000fe40008000f00 */
.L_x_18:
[----:B------:R-:W-:Y:S05]  /*1920*/  BRA.U !UP2, `(.L_x_19) ;  /* 0x000000010ad47547 */ /* 0x000fea000b800000 */
[----:B------:R-:W1:Y:S01]  /*1930*/  LDCU.128 UR12, c[0x0][0xb10] ;  /* 0x00016200ff0c77ac */ /* 0x000e620008000c00 */
[----:B------:R-:W2:Y:S01]  /*1940*/  LDCU UR6, c[0x0][0x370] ;  /* 0x00006e00ff0677ac */ /* 0x000ea20008000800 */
[----:B------:R-:W3:Y:S01]  /*1950*/  LDCU UR5, c[0x0][0x374] ;  /* 0x00006e80ff0577ac */ /* 0x000ee20008000800 */
[----:B------:R-:W4:Y:S01]  /*1960*/  LDCU UR24, c[0x0][0xb0c] ;  /* 0x00016180ff1877ac */ /* 0x000f220008000800 */
[----:B------:R-:W4:Y:S01]  /*1970*/  LDCU UR4, c[0x0][0xb20] ;  /* 0x00016400ff0477ac */ /* 0x000f220008000800 */
[----:B------:R-:W4:Y:S01]  /*1980*/  LDCU.64 UR8, c[0x0][0xb28] ;  /* 0x00016500ff0877ac */ /* 0x000f220008000a00 */
[----:B-1----:R-:W-:Y:S02]  /*1990*/  UISETP.NE.AND UP0, UPT, UR14, 0x1, UPT ;  /* 0x000000010e00788c */ /* 0x002fe4000bf05270 */
[----:B---3--:R-:W-:Y:S02]  /*19a0*/  UIMAD.WIDE.U32 UR10, UR5, UR15, URZ ;  /* 0x0000000f050a72a5 */ /* 0x008fe4000f8e00ff */
[----:B--2---:R-:W-:-:S02]  /*19b0*/  UIMAD.WIDE.U32 UR18, UR6, UR12, URZ ;  /* 0x0000000c061272a5 */ /* 0x004fc4000f8e00ff */
[----:B----4-:R-:W-:Y:S02]  /*19c0*/  UISETP.NE.AND UP1, UPT, UR24, 0x1, UPT ;  /* 0x000000011800788c */ /* 0x010fe4000bf25270 */
[----:B------:R-:W-:Y:S01]  /*19d0*/  UISETP.NE.AND UP2, UPT, UR23, 0x1, UPT ;  /* 0x000000011700788c */ /* 0x000fe2000bf45270 */
[----:B------:R-:W-:Y:S02]  /*19e0*/  UMOV UR10, UR11 ;  /* 0x0000000b000a7c82 */ /* 0x000fe40008000000 */
[----:B------:R-:W-:Y:S01]  /*19f0*/  UMOV UR18, UR19 ;  /* 0x0000001300127c82 */ /* 0x000fe20008000000 */
[----:B------:R-:W-:Y:S02]  /*1a00*/  @UP0 USHF.R.U32.HI UR5, URZ, UR4, UR10 ;  /* 0x00000004ff050299 */ /* 0x000fe4000801160a */
[----:B------:R-:W-:Y:S02]  /*1a10*/  UIMAD.WIDE.U32 UR20, UR46, UR15, URZ ;  /* 0x0000000f2e1472a5 */ /* 0x000fe4000f8e00ff */
[----:B------:R-:W-:-:S02]  /*1a20*/  UIMAD.WIDE.U32 UR10, UR5, UR8, URZ ;  /* 0x00000008050a72a5 */ /* 0x000fc4000f8e00ff */
[----:B------:R-:W-:Y:S02]  /*1a30*/  @UP1 USHF.R.U32.HI UR6, URZ, UR13, UR18 ;  /* 0x0000000dff061299 */ /* 0x000fe40008011612 */
[----:B------:R-:W-:Y:S02]  /*1a40*/  UIMAD.WIDE.U32 UR16, UR47, UR12, URZ ;  /* 0x0000000c2f1072a5 */ /* 0x000fe4000f8e00ff */
[----:B------:R-:W-:Y:S01]  /*1a50*/  UIMAD.WIDE.U32 UR18, UR6, UR8, URZ ;  /* 0x00000008061272a5 */ /* 0x000fe2000f8e00ff */
[----:B------:R-:W-:Y:S01]  /*1a60*/  UMOV UR20, UR21 ;  /* 0x0000001500147c82 */ /* 0x000fe20008000000 */
[----:B------:R-:W-:Y:S01]  /*1a70*/  UMOV UR10, UR11 ;  /* 0x0000000b000a7c82 */ /* 0x000fe20008000000 */
[----:B------:R-:W-:Y:S02]  /*1a80*/  USHF.R.U32.HI UR20, URZ, UR4, UR20 ;  /* 0x00000004ff147299 */ /* 0x000fe40008011614 */
[----:B------:R-:W-:Y:S02]  /*1a90*/  @UP2 USHF.R.U32.HI UR5, URZ, UR9, UR10 ;  /* 0x00000009ff052299 */ /* 0x000fe4000801160a */
[----:B------:R-:W-:Y:S01]  /*1aa0*/  UMOV UR7, UR19 ;  /* 0x0000001300077c82 */ /* 0x000fe20008000000 */
[----:B------:R-:W-:Y:S01]  /*1ab0*/  UMOV UR16, UR17 ;  /* 0x0000001100107c82 */ /* 0x000fe20008000000 */
[----:B------:R-:W-:-:S02]  /*1ac0*/  @UP2 USHF.R.U32.HI UR6, URZ, UR9, UR7 ;  /* 0x00000009ff062299 */ /* 0x000fc40008011607 */
[----:B------:R-:W-:Y:S02]  /*1ad0*/  USHF.R.U32.HI UR13, URZ, UR13, UR16 ;  /* 0x0000000dff0d7299 */ /* 0x000fe40008011610 */
[----:B------:R-:W-:Y:S02]  /*1ae0*/  USEL UR4, UR46, UR20, !UP0 ;  /* 0x000000142e047287 */ /* 0x000fe4000c000000 */
[----:B------:R-:W-:Y:S02]  /*1af0*/  UIMAD UR7, UR5, UR23, URZ ;  /* 0x00000017050772a4 */ /* 0x000fe4000f8e02ff */
[----:B------:R-:W-:Y:S02]  /*1b00*/  USEL UR5, UR47, UR13, !UP1 ;  /* 0x0000000d2f057287 */ /* 0x000fe4000c800000 */
[----:B------:R-:W-:Y:S02]  /*1b10*/  UIMAD UR12, UR6, UR23, URZ ;  /* 0x00000017060c72a4 */ /* 0x000fe4000f8e02ff */
[----:B------:R-:W-:-:S02]  /*1b20*/  UISETP.GE.AND UP0, UPT, UR4, UR7, UPT ;  /* 0x000000070400728c */ /* 0x000fc4000bf06270 */
[----:B------:R-:W-:Y:S02]  /*1b30*/  UIMAD.WIDE.U32 UR10, UR4, UR8, URZ ;  /* 0x00000008040a72a5 */ /* 0x000fe4000f8e00ff */
[----:B------:R-:W-:Y:S02]  /*1b40*/  UISETP.GE.OR UP0, UPT, UR5, UR12, UP0 ;  /* 0x0000000c0500728c */ /* 0x000fe40008706670 */
[----:B------:R-:W-:Y:S02]  /*1b50*/  UIMAD.WIDE.U32 UR12, UR5, UR8, URZ ;  /* 0x00000008050c72a5 */ /* 0x000fe4000f8e00ff */
[----:B------:R-:W-:Y:S01]  /*1b60*/  UIADD3 UR10, UPT, UPT, -UR4, URZ, URZ ;  /* 0x000000ff040a7290 */ /* 0x000fe2000fffe1ff */
[----:B------:R-:W-:Y:S01]  /*1b70*/  UMOV UR8, UR11 ;  /* 0x0000000b00087c82 */ /* 0x000fe20008000000 */
[----:B------:R-:W-:Y:S02]  /*1b80*/  UIADD3 UR11, UPT, UPT, -UR5, URZ, URZ ;  /* 0x000000ff050b7290 */ /* 0x000fe4000fffe1ff */
[----:B------:R-:W-:-:S03]  /*1b90*/  USHF.R.U32.HI UR8, URZ, UR9, UR8 ;  /* 0x00000009ff087299 */ /* 0x000fc60008011608 */
[----:B------:R-:W-:Y:S01]  /*1ba0*/  @!UP0 UMOV UR7, UR13 ;  /* 0x0000000d00078c82 */ /* 0x000fe20008000000 */
[----:B------:R-:W-:Y:S02]  /*1bb0*/  UIMAD UR46, UR14, UR10, UR46 ;  /* 0x0000000a0e2e72a4 */ /* 0x000fe4000f8e022e */
[----:B------:R-:W-:Y:S02]  /*1bc0*/  USEL UR8, UR4, UR8, !UP2 ;  /* 0x0000000804087287 */ /* 0x000fe4000d000000 */
[----:B------:R-:W-:Y:S02]  /*1bd0*/  @!UP0 USHF.R.U32.HI UR7, URZ, UR9, UR7 ;  /* 0x00000009ff078299 */ /* 0x000fe40008011607 */
[----:B------:R-:W-:Y:S02]  /*1be0*/  UIADD3 UR9, UPT, UPT, -UR8, URZ, URZ ;  /* 0x000000ff08097290 */ /* 0x000fe4000fffe1ff */
[----:B------:R-:W-:Y:S02]  /*1bf0*/  @!UP0 USEL UR7, UR5, UR7, !UP2 ;  /* 0x0000000705078287 */ /* 0x000fe4000d000000 */
[----:B------:R-:W-:-:S02]  /*1c00*/  UIMAD UR9, UR23, UR9, UR4 ;  /* 0x00000009170972a4 */ /* 0x000fc4000f8e0204 */
[----:B------:R-:W-:Y:S02]  /*1c10*/  @!UP0 UIADD3 UR8, UPT, UPT, UR8, -UR7, URZ ;  /* 0x8000000708088290 */ /* 0x000fe4000fffe0ff */
[----:B------:R-:W-:Y:S02]  /*1c20*/  @!UP0 UIMAD UR6, UR9, UR6, UR7 ;  /* 0x00000006090682a4 */ /* 0x000fe4000f8e0207 */
[----:B------:R-:W-:Y:S02]  /*1c30*/  @!UP0 UIMAD UR4, UR8, UR23, UR5 ;  /* 0x00000017080482a4 */ /* 0x000fe4000f8e0205 */
[----:B------:R-:W-:Y:S02]  /*1c40*/  UIMAD UR47, UR24, UR11, UR47 ;  /* 0x0000000b182f72a4 */ /* 0x000fe4000f8e022f */
[----:B------:R-:W-:Y:S01]  /*1c50*/  UIMAD UR46, UR4, UR14, UR46 ;  /* 0x0000000e042e72a4 */ /* 0x000fe2000f8e022e */
[----:B------:R-:W-:Y:S02]  /*1c60*/  @!UP0 UMOV UR5, UR6 ;  /* 0x0000000600058c82 */ /* 0x000fe40008000000 */
[----:B------:R-:W-:-:S12]  /*1c70*/  UIMAD UR47, UR5, UR24, UR47 ;  /* 0x00000018052f72a4 */ /* 0x000fd8000f8e022f */
.L_x_19:
[----:B------:R-:W-:Y:S02]  /*1c80*/  UISETP.NE.AND UP1, UPT, UR26, 0x1, UPT ;  /* 0x000000011a00788c */ /* 0x000fe4000bf25270 */
[----:B------:R-:W-:Y:S02]  /*1c90*/  UISETP.NE.AND UP0, UPT, UR22, 0x2, UPT ;  /* 0x000000021600788c */ /* 0x000fe4000bf05270 */
[----:B------:R-:W-:-:S05]  /*1ca0*/  ULOP3.LUT UR25, UR25, 0x100, URZ, 0xc0, !UPT ;  /* 0x0000010019197892 */ /* 0x000fca000f8ec0ff */
[----:B------:R-:W-:Y:S07]  /*1cb0*/  BRA.U UP1, `(.L_x_20) ;  /* 0x0000000101447547 */ /* 0x000fee000b800000 */
[----:B------:R-:W1:Y:S01]  /*1cc0*/  LDCU.128 UR8, c[0x0][0xb10] ;  /* 0x00016200ff0877ac */ /* 0x000e620008000c00 */
[----:B------:R-:W2:Y:S01]  /*1cd0*/  LDCU UR12, c[0x0][0xb0c] ;  /* 0x00016180ff0c77ac */ /* 0x000ea20008000800 */
[----:B------:R-:W3:Y:S01]  /*1ce0*/  LDCU UR13, c[0x0][0xb20] ;  /* 0x00016400ff0d77ac */ /* 0x000ee20008000800 */
[----:B-1----:R-:W-:Y:S02]  /*1cf0*/  UIMAD.WIDE.U32 UR6, UR47, UR8, URZ ;  /* 0x000000082f0672a5 */ /* 0x002fe4000f8e00ff */
[----:B------:R-:W-:Y:S02]  /*1d00*/  UIMAD.WIDE.U32 UR4, UR46, UR11, URZ ;  /* 0x0000000b2e0472a5 */ /* 0x000fe4000f8e00ff */
[----:B--2---:R-:W-:Y:S02]  /*1d10*/  UISETP.NE.AND UP2, UPT, UR12, 0x1, UPT ;  /* 0x000000010c00788c */ /* 0x004fe4000bf45270 */
[----:B------:R-:W-:Y:S01]  /*1d20*/  UISETP.NE.AND UP1, UPT, UR10, 0x1, UPT ;  /* 0x000000010a00788c */ /* 0x000fe2000bf25270 */
[----:B------:R-:W-:-:S02]  /*1d30*/  UMOV UR6, UR7 ;  /* 0x0000000700067c82 */ /* 0x000fc40008000000 */
[----:B------:R-:W-:Y:S01]  /*1d40*/  UMOV UR4, UR5 ;  /* 0x0000000500047c82 */ /* 0x000fe20008000000 */
[----:B------:R-:W-:Y:S02]  /*1d50*/  USHF.R.U32.HI UR6, URZ, UR9, UR6 ;  /* 0x00000009ff067299 */ /* 0x000fe40008011606 */
[----:B---3--:R-:W-:Y:S02]  /*1d60*/  USHF.R.U32.HI UR4, URZ, UR13, UR4 ;  /* 0x0000000dff047299 */ /* 0x008fe40008011604 */
[----:B------:R-:W-:Y:S02]  /*1d70*/  USEL UR5, UR47, UR6, !UP2 ;  /* 0x000000062f057287 */ /* 0x000fe4000d000000 */
[----:B------:R-:W-:-:S04]  /*1d80*/  USEL UR4, UR46, UR4, !UP1 ;  /* 0x000000042e047287 */ /* 0x000fc8000c800000 */
[----:B------:R-:W-:Y:S02]  /*1d90*/  UIADD3 UR6, UPT, UPT, UR5, -UR4, URZ ;  /* 0x8000000405067290 */ /* 0x000fe4000fffe0ff */
[----:B------:R-:W-:Y:S02]  /*1da0*/  UIADD3 UR4, UPT, UPT, -UR5, UR4, URZ ;  /* 0x0000000405047290 */ /* 0x000fe4000fffe1ff */
[----:B------:R-:W-:Y:S02]  /*1db0*/  UIMAD UR46, UR6, UR10, UR46 ;  /* 0x0000000a062e72a4 */ /* 0x000fe4000f8e022e */
[----:B------:R-:W-:-:S12]  /*1dc0*/  UIMAD UR47, UR4, UR12, UR47 ;  /* 0x0000000c042f72a4 */ /* 0x000fd8000f8e022f */
.L_x_20:
[----:B------:R-:W-:Y:S05]  /*1dd0*/  BRA.U !UP5, `(.L_x_21) ;  /* 0x000000010d0c7547 */ /* 0x000fea000b800000 */
[----:B------:R-:W-:Y:S01]  /*1de0*/  UCGABAR_WAIT ;  /* 0x0000000000007dc7 */ /* 0x000fe20008000000 */
[----:B------:R-:W-:Y:S01]  /*1df0*/  CCTL.IVALL ;  /* 0x00000000ff00798f */ /* 0x000fe20002000000 */
[----:B------:R-:W-:Y:S05]  /*1e00*/  BRA `(.L_x_22) ;  /* 0x0000000000047947 */ /* 0x000fea0003800000 */
.L_x_21:
[----:B------:R-:W-:Y:S06]  /*1e10*/  BAR.SYNC.DEFER_BLOCKING 0x0 ;  /* 0x0000000000007b1d */ /* 0x000fec0000010000 */
.L_x_22:
[----:B------:R-:W-:Y:S05]  /*1e20*/  BRA.U UP0, `(.L_x_23) ;  /* 0x0000001100d47547 */ /* 0x000fea000b800000 */
[----:B------:R-:W1:Y:S01]  /*1e30*/  LDCU UR6, c[0x0][0x38c] ;  /* 0x00007180ff0677ac */ /* 0x000e620008000800 */
[----:B------:R-:W-:Y:S01]  /*1e40*/  PLOP3.LUT P1, PT, PT, PT, UP3, 0x80, 0x8 ;  /* 0x000000000008781c */ /* 0x000fe20003f2f038 */
[----:B------:R-:W-:Y:S01]  /*1e50*/  IMAD.MOV.U32 R12, RZ, RZ, 0x1 ;  /* 0x00000001ff0c7424 */ /* 0x000fe200078e00ff */
[----:B------:R-:W-:Y:S01]  /*1e60*/  ISETP.EQ.OR P2, PT, R0, RZ, P3 ;  /* 0x000000ff0000720c */ /* 0x000fe20001f42670 */
[----:B------:R-:W-:Y:S01]  /*1e70*/  UMOV UR13, 0x400 ;  /* 0x00000400000d7882 */ /* 0x000fe20000000000 */
[----:B------:R-:W-:Y:S01]  /*1e80*/  UISETP.NE.AND UP1, UPT, UR22, URZ, UPT ;  /* 0x000000ff1600728c */ /* 0x000fe2000bf25270 */
[----:B------:R-:W-:Y:S01]  /*1e90*/  PLOP3.LUT P1, PT, P1, PT, PT, 0x8, 0x80 ;  /* 0x000000000080781c */ /* 0x000fe20000f2e170 */
[----:B------:R-:W-:Y:S01]  /*1ea0*/  ULEA UR13, UR63, UR13, 0x18 ;  /* 0x0000000d3f0d7291 */ /* 0x000fe2000f8ec0ff */
[----:B------:R-:W-:Y:S01]  /*1eb0*/  CS2R R10, SRZ ;  /* 0x00000000000a7805 */ /* 0x000fe2000001ff00 */
[----:B------:R-:W-:Y:S01]  /*1ec0*/  IMAD.MOV.U32 R9, RZ, RZ, RZ ;  /* 0x000000ffff097224 */ /* 0x000fe200078e00ff */
[----:B------:R-:W2:Y:S01]  /*1ed0*/  LDCU UR41, c[0x0][0x370] ;  /* 0x00006e00ff2977ac */ /* 0x000ea20008000800 */
[----:B------:R-:W-:Y:S01]  /*1ee0*/  IMAD.MOV.U32 R8, RZ, RZ, 0x1 ;  /* 0x00000001ff087424 */ /* 0x000fe200078e00ff */
[----:B------:R-:W-:Y:S01]  /*1ef0*/  ULEA UR29, UR25, UR13, 0x2 ;  /* 0x0000000d191d7291 */ /* 0x000fe2000f8e10ff */
[----:B------:R-:W3:Y:S01]  /*1f00*/  LDCU.64 UR26, c[0x0][0x348] ;  /* 0x00006900ff1a77ac */ /* 0x000ee20008000a00 */
[----:B-1----:R-:W-:-:S02]  /*1f10*/  UIADD3 UR5, UPT, UPT, UR6, 0x7, URZ ;  /* 0x0000000706057890 */ /* 0x002fc4000fffe0ff */
[----:B------:R-:W-:Y:S02]  /*1f20*/  USHF.R.U32.HI UR48, URZ, 0x3, UR25 ;  /* 0x00000003ff307899 */ /* 0x000fe40008011619 */
[----:B------:R-:W-:Y:S02]  /*1f30*/  USHF.R.S32.HI UR4, URZ, 0x1f, UR5 ;  /* 0x0000001fff047899 */ /* 0x000fe40008011405 */
[----:B------:R-:W-:Y:S02]  /*1f40*/  UIADD3 UR49, UPT, UPT, UR6, 0xe, URZ ;  /* 0x0000000e06317890 */ /* 0x000fe4000fffe0ff */
[----:B------:R-:W-:Y:S01]  /*1f50*/  ULEA.HI UR4, UR4, UR5, URZ, 0x3 ;  /* 0x0000000504047291 */ /* 0x000fe2000f8f18ff */
[----:B------:R-:W1:Y:S03]  /*1f60*/  LDCU UR39, c[0x0][0x374] ;  /* 0x00006e80ff2777ac */ /* 0x000e660008000800 */
[----:B------:R-:W-:-:S02]  /*1f70*/  USHF.R.S32.HI UR43, URZ, 0x3, UR4 ;  /* 0x00000003ff2b7899 */ /* 0x000fc40008011404 */
[----:B------:R-:W-:Y:S02]  /*1f80*/  UIADD3 UR4, UPT, UPT, UR6, -0x1, URZ ;  /* 0xffffffff06047890 */ /* 0x000fe4000fffe0ff */
[----:B------:R-:W-:Y:S02]  /*1f90*/  UISETP.LT.U32.AND UP0, UPT, UR43, 0x45, UPT ;  /* 0x000000452b00788c */ /* 0x000fe4000bf01070 */
[----:B------:R-:W-:Y:S02]  /*1fa0*/  UISETP.GE.U32.AND UP2, UPT, UR4, -0xf, UPT ;  /* 0xfffffff10400788c */ /* 0x000fe4000bf46070 */
[----:B------:R-:W-:Y:S02]  /*1fb0*/  USEL UR42, UR43, 0x45, UP0 ;  /* 0x000000452b2a7887 */ /* 0x000fe40008000000 */
[----:B------:R-:W-:Y:S02]  /*1fc0*/  USEL UR21, UR34, 0x2, UP1 ;  /* 0x0000000222157887 */ /* 0x000fe40008800000 */
[----:B------:R-:W-:-:S02]  /*1fd0*/  UIADD3 UR4, UPT, UPT, UR42, -0x1, URZ ;  /* 0xffffffff2a047890 */ /* 0x000fc4000fffe0ff */
[----:B------:R-:W-:Y:S02]  /*1fe0*/  UIADD3 UR29, UPT, UPT, UR29, 0x4c00, URZ ;  /* 0x00004c001d1d7890 */ /* 0x000fe4000fffe0ff */
[----:B------:R-:W-:Y:S02]  /*1ff0*/  UIADD3 UR45, UPT, UPT, UR43, -UR42, URZ ;  /* 0x8000002a2b2d7290 */ /* 0x000fe4000fffe0ff */
[----:B------:R-:W-:Y:S01]  /*2000*/  @UP2 UIADD3 UR4, UPT, UPT, UR42, URZ, URZ ;  /* 0x000000ff2a042290 */ /* 0x000fe2000fffe0ff */
[----:B------:R-:W-:-:S03]  /*2010*/  UMOV UR5, URZ ;  /* 0x000000ff00057c82 */ /* 0x000fc60008000000 */
[----:B------:R-:W-:Y:S02]  /*2020*/  UIADD3 UR28, UPT, UPT, UR4, 0x1, URZ ;  /* 0x00000001041c7890 */ /* 0x000fe4000fffe0ff */
[----:B-123--:R-:W-:-:S12]  /*2030*/  UIADD3 UR44, UPT, UPT, -UR4, URZ, URZ ;  /* 0x000000ff042c7290 */ /* 0x00efd8000fffe1ff */
.L_x_43:
[----:B------:R-:W-:-:S09]  /*2040*/  UISETP.NE.AND UP0, UPT, UR63, URZ, UPT ;  /* 0x000000ff3f00728c */ /* 0x000fd2000bf05270 */
[----:B------:R-:W-:Y:S05]  /*2050*/  BRA.U UP0, `(.L_x_24) ;  /* 0x0000000100287547 */ /* 0x000fea000b800000 */
[----:B------:R-:W-:Y:S02]  /*2060*/  LEA R0, R9, UR13, 0x3 ;  /* 0x0000000d09007c11 */ /* 0x000fe4000f8e18ff */
[----:B------:R-:W-:-:S04]  /*2070*/  SHF.L.U32 R2, R8, 0x1f, RZ ;  /* 0x0000001f08027819 */ /* 0x000fc800000006ff */
[----:B------:R-:W1:Y:S02]  /*2080*/  SYNCS.PHASECHK.TRANS64.TRYWAIT P0, [R0+URZ+0x4f0], R2 ;  /* 0x0004f002000075a7 */ /* 0x000e6400080011ff */
[----:B-1----:R-:W-:Y:S05]  /*2090*/  @!P0 BRA `(.L_x_25) ;  /* 0x0000004c00588947 */ /* 0x002fea0003800000 */
.L_x_111:
[----:B------:R-:W-:Y:S01]  /*20a0*/  VIADD R9, R9, 0x1 ;  /* 0x0000000109097836 */ /* 0x000fe20000000000 */
[----:B------:R1:W-:Y:S04]  /*20b0*/  SYNCS.ARRIVE.TRANS64.A1T0 RZ, [R0+URZ+0x4e0], RZ ;  /* 0x0004e0ff00ff79a7 */ /* 0x0003e800081000ff */
[----:B------:R-:W-:-:S04]  /*20c0*/  ISETP.NE.AND P0, PT, R9, 0x2, PT ;  /* 0x000000020900780c */ /* 0x000fc80003f05270 */
[----:B------:R-:W-:Y:S02]  /*20d0*/  SEL R9, R9, RZ, P0 ;  /* 0x000000ff09097207 */ /* 0x000fe40000000000 */
[----:B-1----:R-:W-:-:S04]  /*20e0*/  SEL R0, RZ, 0x1, P0 ;  /* 0x00000001ff007807 */ /* 0x002fc80000000000 */
[----:B------:R-:W-:-:S07]  /*20f0*/  LOP3.LUT R8, R8, R0, RZ, 0x3c, !PT ;  /* 0x0000000008087212 */ /* 0x000fce00078e3cff */
.L_x_24:
[----:B------:R-:W-:Y:S01]  /*2100*/  ULEA UR4, UR5, UR13, 0x3 ;  /* 0x0000000d05047291 */ /* 0x000fe2000f8e18ff */
[----:B------:R-:W-:Y:S01]  /*2110*/  SHF.L.U32 R0, R12, 0x1f, RZ ;  /* 0x0000001f0c007819 */ /* 0x000fe200000006ff */
[----:B------:R-:W-:Y:S02]  /*2120*/  UISETP.GE.U32.AND UP0, UPT, UR49, 0xf, UPT ;  /* 0x0000000f3100788c */ /* 0x000fe4000bf06070 */
[----:B------:R-:W-:Y:S02]  /*2130*/  USHF.L.U32 UR11, UR46, 0x5, URZ ;  /* 0x000000052e0b7899 */ /* 0x000fe400080006ff */
[----:B------:R-:W-:Y:S01]  /*2140*/  ULEA UR35, UR47, UR48, 0x6 ;  /* 0x000000302f237291 */ /* 0x000fe2000f8e30ff */
[----:B------:R-:W-:Y:S02]  /*2150*/  UMOV UR7, URZ ;  /* 0x000000ff00077c82 */ /* 0x000fe40008000000 */
[----:B------:R1:W2:Y:S02]  /*2160*/  SYNCS.PHASECHK.TRANS64.TRYWAIT P0, [UR4+0x228], R0 ;  /* 0x00022800ff0075a7 */ /* 0x0002a40008001104 */
[----:B------:R-:W-:Y:S07]  /*2170*/  BRA.U !UP0, `(.L_x_26) ;  /* 0x0000000108c47547 */ /* 0x000fee000b800000 */
[----:B------:R-:W-:Y:S01]  /*2180*/  UMOV UR16, UR44 ;  /* 0x0000002c00107c82 */ /* 0x000fe20008000000 */
[----:B------:R-:W-:Y:S01]  /*2190*/  UMOV UR4, UR5 ;  /* 0x0000000500047c82 */ /* 0x000fe20008000000 */
[----:B------:R-:W-:-:S05]  /*21a0*/  UMOV UR34, URZ ;  /* 0x000000ff00227c82 */ /* 0x000fca0008000000 */
.L_x_32:
[----:B------:R-:W-:Y:S01]  /*21b0*/  ULEA UR33, UR4, UR13, 0x3 ;  /* 0x0000000d04217291 */ /* 0x000fe2000f8e18ff */
[----:B------:R-:W-:Y:S01]  /*21c0*/  @!P3 MOV R2, 0xc00 ;  /* 0x00000c000002b802 */ /* 0x000fe20000000f00 */
[----:B--234-:R-:W-:Y:S10]  /*21d0*/  @P0 BRA `(.L_x_27) ;  /* 0x00000000000c0947 */ /* 0x01cff40003800000 */
[----:B------:R-:W-:-:S04]  /*21e0*/  SHF.L.U32 R3, R12, 0x1f, RZ ;  /* 0x0000001f0c037819 */ /* 0x000fc800000006ff */
[----:B------:R-:W2:Y:S02]  /*21f0*/  SYNCS.PHASECHK.TRANS64.TRYWAIT P0, [UR33+0x228], R3 ;  /* 0x00022803ff0075a7 */ /* 0x000ea40008001121 */
[----:B--2---:R-:W-:Y:S05]  /*2200*/  @!P0 BRA `(.L_x_28) ;  /* 0x0000004c00108947 */ /* 0x004fea0003800000 */
.L_x_27:
[----:B------:R2:W-:Y:S01]  /*2210*/  @!P3 SYNCS.ARRIVE.TRANS64 RZ, [UR33], R2 ;  /* 0x00000002ffffb9a7 */ /* 0x0005e20008000021 */
[----:B------:R-:W-:Y:S02]  /*2220*/  ULOP3.LUT UR5, UR21, 0x2, URZ, 0xfc, !UPT ;  /* 0x0000000215057892 */ /* 0x000fe4000f8efcff */
[----:B------:R-:W-:Y:S02]  /*2230*/  UIADD3 UR16, UPT, UPT, UR16, 0x1, URZ ;  /* 0x0000000110107890 */ /* 0x000fe4000fffe0ff */
[----:B------:R-:W-:Y:S02]  /*2240*/  UISETP.NE.AND UP0, UPT, UR5, 0x2, UPT ;  /* 0x000000020500788c */ /* 0x000fe4000bf05270 */
[----:B------:R-:W-:-:S07]  /*2250*/  UISETP.NE.AND UP2, UPT, UR16, 0x1, UPT ;  /* 0x000000011000788c */ /* 0x000fce000bf45270 */
[----:B------:R-:W-:Y:S05]  /*2260*/  BRA.U UP0, `(.L_x_29) ;  /* 0x0000000100047547 */ /* 0x000fea000b800000 */
[----:B------:R-:W-:Y:S05]  /*2270*/  BPT.TRAP 0x1 ;  /* 0x000000040000795c */ /* 0x000fea0000300000 */
.L_x_29:
[----:B------:R-:W-:Y:S04]  /*2280*/  BSSY.RECONVERGENT B0, `(.L_x_30) ;  /* 0x0000003000007945 */ /* 0x000fe80003800200 */
[----:B------:R-:W-:Y:S05]  /*2290*/  @P2 BRA `(.L_x_31) ;  /* 0x0000000000042947 */ /* 0x000fea0003800000 */
[----:B------:R-:W-:Y:S05]  /*22a0*/  BPT.TRAP 0x1 ;  /* 0x000000040000795c */ /* 0x000fea0000300000 */
.L_x_31:
[----:B------:R-:W-:Y:S05]  /*22b0*/  BSYNC.RECONVERGENT B0 ;  /* 0x0000000000007941 */ /* 0x000fea0003800200 */
.L_x_30:
[----:B------:R-:W-:Y:S02]  /*22c0*/  UIADD3 UR5, UPT, UPT, UR4, 0x1, URZ ;  /* 0x0000000104057890 */ /* 0x000fe4000fffe0ff */
[----:B------:R-:W-:Y:S02]  /*22d0*/  UIADD3 UR14, UP1, UPT, UR26, 0x80, URZ ;  /* 0x000000801a0e7890 */ /* 0x000fe4000ff3e0ff */
[----:B------:R-:W-:Y:S02]  /*22e0*/  UISETP.NE.AND UP0, UPT, UR5, 0x45, UPT ;  /* 0x000000450500788c */ /* 0x000fe4000bf05270 */
[----:B------:R-:W-:Y:S02]  /*22f0*/  ULEA UR8, UR4, UR13, 0xa ;  /* 0x0000000d04087291 */ /* 0x000fe4000f8e50ff */
[----:B------:R-:W-:Y:S02]  /*2300*/  USEL UR7, URZ, 0x1, UP0 ;  /* 0x00000001ff077887 */ /* 0x000fe40008000000 */
[----:B------:R-:W-:-:S02]  /*2310*/  USEL UR5, UR5, URZ, UP0 ;  /* 0x000000ff05057287 */ /* 0x000fc40008000000 */
[----:B------:R-:W-:Y:S02]  /*2320*/  UIADD3.X UR15, UPT, UPT, URZ, UR27, URZ, UP1, !UPT ;  /* 0x0000001bff0f7290 */ /* 0x000fe40008ffe4ff */
[----:B------:R-:W-:Y:S01]  /*2330*/  ULEA UR6, UR5, UR13, 0x3 ;  /* 0x0000000d05067291 */ /* 0x000fe2000f8e18ff */
[----:B------:R-:W-:Y:S01]  /*2340*/  LOP3.LUT R12, R12, UR7, RZ, 0x3c, !PT ;  /* 0x000000070c0c7c12 */ /* 0x000fe2000f8e3cff */
[----:B------:R-:W-:Y:S02]  /*2350*/  ULEA UR7, UR4, UR25, 0x9 ;  /* 0x0000001904077291 */ /* 0x000fe4000f8e48ff */
[----:B------:R-:W-:Y:S01]  /*2360*/  UIADD3 UR8, UPT, UPT, UR8, 0x27400, URZ ;  /* 0x0002740008087890 */ /* 0x000fe2000fffe0ff */
[----:B-1----:R-:W-:Y:S01]  /*2370*/  SHF.L.U32 R0, R12, 0x1f, RZ ;  /* 0x0000001f0c007819 */ /* 0x002fe200000006ff */
[----:B------:R-:W-:Y:S01]  /*2380*/  ULEA UR7, UR7, UR13, 0x2 ;  /* 0x0000000d07077291 */ /* 0x000fe2000f8e10ff */
[----:B------:R-:W-:Y:S02]  /*2390*/  UMOV UR17, 0x30000 ;  /* 0x0003000000117882 */ /* 0x000fe40000000000 */
[----:B------:R3:W4:Y:S01]  /*23a0*/  SYNCS.PHASECHK.TRANS64.TRYWAIT P0, [UR6+0x228], R0 ;  /* 0x00022800ff0075a7 */ /* 0x0007220008001106 */
[----:B------:R-:W-:-:S02]  /*23b0*/  UIADD3 UR6, UP0, UPT, UR26, 0x180, URZ ;  /* 0x000001801a067890 */ /* 0x000fc4000ff1e0ff */
[----:B------:R-:W-:Y:S02]  /*23c0*/  UIADD3 UR32, UPT, UPT, UR7, 0x4c00, URZ ;  /* 0x00004c0007207890 */ /* 0x000fe4000fffe0ff */
[----:B------:R-:W-:Y:S01]  /*23d0*/  UIADD3.X UR7, UPT, UPT, URZ, UR27, URZ, UP0, !UPT ;  /* 0x0000001bff077290 */ /* 0x000fe200087fe4ff */
[----:B------:R-:W-:Y:S01]  /*23e0*/  UMOV UR18, 0x0 ;  /* 0x0000000000127882 */ /* 0x000fe20000000000 */
[----:B------:R-:W-:Y:S01]  /*23f0*/  UMOV UR19, 0x10000000 ;  /* 0x1000000000137882 */ /* 0x000fe20000000000 */
[----:B------:R-:W-:Y:S01]  /*2400*/  UMOV UR10, UR34 ;  /* 0x00000022000a7c82 */ /* 0x000fe20008000000 */
[----:B------:R-:W-:Y:S01]  /*2410*/  UMOV UR12, UR36 ;  /* 0x00000024000c7c82 */ /* 0x000fe20008000000 */
[----:B------:R-:W-:Y:S02]  /*2420*/  UMOV UR9, UR33 ;  /* 0x0000002100097c82 */ /* 0x000fe40008000000 */
[----:B------:R1:W-:Y:S01]  /*2430*/  UTMALDG.3D.MULTICAST [UR32], [UR14], UR17, desc[UR18] ;  /* 0x000012200e0073b4 */ /* 0x0003e20008011811 */
[----:B------:R-:W-:Y:S01]  /*2440*/  UMOV UR4, UR5 ;  /* 0x0000000500047c82 */ /* 0x000fe20008000000 */
[----:B------:R2:W-:Y:S01]  /*2450*/  UTMALDG.3D [UR8], [UR6], desc[UR18] ;  /* 0x00001208060075b4 */ /* 0x0005e20008011000 */
[----:B-1----:R-:W-:Y:S01]  /*2460*/  UIADD3 UR34, UPT, UPT, UR34, 0x8, URZ ;  /* 0x0000000822227890 */ /* 0x002fe2000fffe0ff */
[----:B--2---:R-:W-:Y:S01]  /*2470*/  UMOV UR7, UR28 ;  /* 0x0000001c00077c82 */ /* 0x004fe20008000000 */
[----:B------:R-:W-:Y:S10]  /*2480*/  BRA.U UP2, `(.L_x_32) ;  /* 0xfffffffd02487547 */ /* 0x000ff4000b83ffff */
.L_x_26:
[----:B------:R-:W-:Y:S01]  /*2490*/  ULEA UR4, UR5, UR13, 0x3 ;  /* 0x0000000d05047291 */ /* 0x000fe2000f8e18ff */
[----:B-1-3--:R-:W-:Y:S01]  /*24a0*/  SHF.L.U32 R0, R12, 0x1f, RZ ;  /* 0x0000001f0c007819 */ /* 0x00afe200000006ff */
[----:B------:R-:W-:Y:S01]  /*24b0*/  @!P1 SYNCS.ARRIVE.TRANS64.A1T0 RZ, [UR13+0x478], RZ ;  /* 0x000478ffffff99a7 */ /* 0x000fe2000810000d */
[----:B------:R-:W-:-:S06]  /*24c0*/  UISETP.GT.AND UP0, UPT, UR43, UR42, UPT ;  /* 0x0000002a2b00728c */ /* 0x000fcc000bf04270 */
[----:B--2-4-:R1:W2:Y:S03]  /*24d0*/  SYNCS.PHASECHK.TRANS64.TRYWAIT P0, [UR4+0x228], R0 ;  /* 0x00022800ff0075a7 */ /* 0x0142a60008001104 */
[----:B------:R-:W-:Y:S05]  /*24e0*/  BRA.U !UP0, `(.L_x_33) ;  /* 0x0000000108bc7547 */ /* 0x000fea000b800000 */
[----:B------:R-:W-:Y:S01]  /*24f0*/  UIADD3 UR24, UPT, UPT, UR45, UR7, URZ ;  /* 0x000000072d187290 */ /* 0x000fe2000fffe0ff */
[----:B------:R-:W-:-:S11]  /*2500*/  UMOV UR4, UR5 ;  /* 0x0000000500047c82 */ /* 0x000fd60008000000 */
.L_x_39:
[----:B------:R-:W-:Y:S01]  /*2510*/  ULEA UR17, UR4, UR13, 0x3 ;  /* 0x0000000d04117291 */ /* 0x000fe2000f8e18ff */
[----:B--2---:R-:W-:Y:S01]  /*2520*/  @!P3 MOV R2, 0xc00 ;  /* 0x00000c000002b802 */ /* 0x004fe20000000f00 */
[----:B--2-4-:R-:W-:Y:S10]  /*2530*/  @P0 BRA `(.L_x_34) ;  /* 0x00000000000c0947 */ /* 0x014ff40003800000 */
[----:B------:R-:W-:-:S04]  /*2540*/  SHF.L.U32 R3, R12, 0x1f, RZ ;  /* 0x0000001f0c037819 */ /* 0x000fc800000006ff */
[----:B------:R-:W2:Y:S02]  /*2550*/  SYNCS.PHASECHK.TRANS64.TRYWAIT P0, [UR17+0x228], R3 ;  /* 0x00022803ff0075a7 */ /* 0x000ea40008001111 */
[----:B--2---:R-:W-:Y:S05]  /*2560*/  @!P0 BRA `(.L_x_35) ;  /* 0x0000004800508947 */ /* 0x004fea0003800000 */
.L_x_34:
[----:B------:R2:W-:Y:S01]  /*2570*/  @!P3 SYNCS.ARRIVE.TRANS64 RZ, [UR17], R2 ;  /* 0x00000002ffffb9a7 */ /* 0x0005e20008000011 */
[----:B------:R-:W-:-:S04]  /*2580*/  ULOP3.LUT UR5, UR21, 0x2, URZ, 0xfc, !UPT ;  /* 0x0000000215057892 */ /* 0x000fc8000f8efcff */
[----:B------:R-:W-:-:S09]  /*2590*/  UISETP.NE.AND UP0, UPT, UR5, 0x2, UPT ;  /* 0x000000020500788c */ /* 0x000fd2000bf05270 */
[----:B------:R-:W-:Y:S05]  /*25a0*/  BRA.U UP0, `(.L_x_36) ;  /* 0x0000000100047547 */ /* 0x000fea000b800000 */
[----:B------:R-:W-:Y:S05]  /*25b0*/  BPT.TRAP 0x1 ;  /* 0x000000040000795c */ /* 0x000fea0000300000 */
.L_x_36:
[----:B------:R-:W-:Y:S04]  /*25c0*/  BSSY.RECONVERGENT B0, `(.L_x_37) ;  /* 0x0000003000007945 */ /* 0x000fe80003800200 */
[----:B------:R-:W-:Y:S05]  /*25d0*/  @P2 BRA `(.L_x_38) ;  /* 0x0000000000042947 */ /* 0x000fea0003800000 */
[----:B------:R-:W-:Y:S05]  /*25e0*/  BPT.TRAP 0x1 ;  /* 0x000000040000795c */ /* 0x000fea0000300000 */
.L_x_38:
[----:B------:R-:W-:Y:S05]  /*25f0*/  BSYNC.RECONVERGENT B0 ;  /* 0x0000000000007941 */ /* 0x000fea0003800200 */
.L_x_37:
[----:B------:R-:W-:Y:S02]  /*2600*/  UIADD3 UR5, UPT, UPT, UR4, 0x1, URZ ;  /* 0x0000000104057890 */ /* 0x000fe4000fffe0ff */
[----:B------:R-:W-:Y:S02]  /*2610*/  UIADD3 UR14, UP1, UPT, UR26, 0x80, URZ ;  /* 0x000000801a0e7890 */ /* 0x000fe4000ff3e0ff */
[----:B------:R-:W-:Y:S02]  /*2620*/  UISETP.NE.AND UP0, UPT, UR5, 0x45, UPT ;  /* 0x000000450500788c */ /* 0x000fe4000bf05270 */
[----:B------:R-:W-:Y:S02]  /*2630*/  USHF.L.U32 UR18, UR7, 0x3, URZ ;  /* 0x0000000307127899 */ /* 0x000fe400080006ff */
[----:B------:R-:W-:Y:S02]  /*2640*/  USEL UR8, URZ, 0x1, UP0 ;  /* 0x00000001ff087887 */ /* 0x000fe40008000000 */
[----:B------:R-:W-:-:S02]  /*2650*/  USEL UR5, UR5, URZ, UP0 ;  /* 0x000000ff05057287 */ /* 0x000fc40008000000 */
[----:B------:R-:W-:Y:S02]  /*2660*/  UIADD3 UR22, UP0, UPT, UR26, 0x180, URZ ;  /* 0x000001801a167890 */ /* 0x000fe4000ff1e0ff */
[----:B------:R-:W-:Y:S01]  /*2670*/  LOP3.LUT R12, R12, UR8, RZ, 0x3c, !PT ;  /* 0x000000080c0c7c12 */ /* 0x000fe2000f8e3cff */
[----:B------:R-:W-:Y:S02]  /*2680*/  ULEA UR6, UR5, UR13, 0x3 ;  /* 0x0000000d05067291 */ /* 0x000fe4000f8e18ff */
[----:B------:R-:W-:Y:S01]  /*2690*/  ULEA UR8, UR4, UR13, 0xa ;  /* 0x0000000d04087291 */ /* 0x000fe2000f8e50ff */
[----:B-1----:R-:W-:Y:S01]  /*26a0*/  SHF.L.U32 R0, R12, 0x1f, RZ ;  /* 0x0000001f0c007819 */ /* 0x002fe200000006ff */
[----:B------:R-:W-:Y:S02]  /*26b0*/  ULEA UR16, UR4, UR29, 0xb ;  /* 0x0000001d04107291 */ /* 0x000fe4000f8e58ff */
[----:B------:R-:W-:Y:S02]  /*26c0*/  UIADD3.X UR15, UPT, UPT, URZ, UR27, URZ, UP1, !UPT ;  /* 0x0000001bff0f7290 */ /* 0x000fe40008ffe4ff */
[----:B------:R-:W-:Y:S01]  /*26d0*/  UIADD3 UR8, UPT, UPT, UR8, 0x27400, URZ ;  /* 0x0002740008087890 */ /* 0x000fe2000fffe0ff */
[----:B------:R3:W4:Y:S01]  /*26e0*/  SYNCS.PHASECHK.TRANS64.TRYWAIT P0, [UR6+0x228], R0 ;  /* 0x00022800ff0075a7 */ /* 0x0007220008001106 */
[----:B------:R-:W-:Y:S01]  /*26f0*/  UIADD3.X UR23, UPT, UPT, URZ, UR27, URZ, UP0, !UPT ;  /* 0x0000001bff177290 */ /* 0x000fe200087fe4ff */
[----:B------:R-:W-:Y:S01]  /*2700*/  UMOV UR6, 0x30000 ;  /* 0x0003000000067882 */ /* 0x000fe20000000000 */
[----:B------:R-:W-:Y:S01]  /*2710*/  UMOV UR30, 0x0 ;  /* 0x00000000001e7882 */ /* 0x000fe20000000000 */
[----:B------:R-:W-:Y:S01]  /*2720*/  UMOV UR31, 0x10000000 ;  /* 0x10000000001f7882 */ /* 0x000fe20000000000 */
[----:B------:R-:W-:Y:S01]  /*2730*/  UMOV UR19, UR35 ;  /* 0x0000002300137c82 */ /* 0x000fe20008000000 */
[----:B------:R-:W-:Y:S01]  /*2740*/  UMOV UR20, UR36 ;  /* 0x0000002400147c82 */ /* 0x000fe20008000000 */
[----:B------:R-:W-:Y:S01]  /*2750*/  UMOV UR12, UR36 ;  /* 0x00000024000c7c82 */ /* 0x000fe20008000000 */
[----:B------:R-:W-:Y:S01]  /*2760*/  UMOV UR9, UR17 ;  /* 0x0000001100097c82 */ /* 0x000fe20008000000 */
[----:B------:R-:W-:Y:S01]  /*2770*/  UMOV UR10, UR18 ;  /* 0x00000012000a7c82 */ /* 0x000fe20008000000 */
[----:B------:R3:W-:Y:S01]  /*2780*/  UTMALDG.3D.MULTICAST [UR16], [UR14], UR6, desc[UR30] ;  /* 0x00001e100e0073b4 */ /* 0x0007e20008011806 */
[----:B------:R-:W-:Y:S01]  /*2790*/  UIADD3 UR7, UPT, UPT, UR7, 0x1, URZ ;  /* 0x0000000107077890 */ /* 0x000fe2000fffe0ff */
[----:B------:R-:W-:-:S03]  /*27a0*/  UMOV UR4, UR5 ;  /* 0x0000000500047c82 */ /* 0x000fc60008000000 */
[----:B------:R-:W-:Y:S01]  /*27b0*/  UISETP.NE.AND UP0, UPT, UR7, UR24, UPT ;  /* 0x000000180700728c */ /* 0x000fe2000bf05270 */
[----:B------:R3:W-:Y:S08]  /*27c0*/  UTMALDG.3D [UR8], [UR22], desc[UR30] ;  /* 0x00001e08160075b4 */ /* 0x0007f00008011000 */
[----:B---3--:R-:W-:Y:S05]  /*27d0*/  BRA.U UP0, `(.L_x_39) ;  /* 0xfffffffd004c7547 */ /* 0x008fea000b83ffff */
.L_x_33:
[C---:B------:R-:W-:Y:S01]  /*27e0*/  LEA R3, R11.reuse, UR13, 0x3 ;  /* 0x0000000d0b037c11 */ /* 0x040fe2000f8e18ff */
[----:B------:R-:W-:Y:S01]  /*27f0*/  NOP ;  /* 0x0000000000007918 */ /* 0x000fe20000000000 */
[----:B-1----:R-:W-:Y:S02]  /*2800*/  SHF.L.U32 R0, R10, 0x1f, RZ ;  /* 0x0000001f0a007819 */ /* 0x002fe400000006ff */
[----:B------:R-:W-:Y:S02]  /*2810*/  LEA R4, R11, UR13, 0x4 ;  /* 0x0000000d0b047c11 */ /* 0x000fe4000f8e20ff */
[----:B--2-4-:R-:W1:Y:S02]  /*2820*/  SYNCS.PHASECHK.TRANS64.TRYWAIT P0, [R3+URZ+0x480], R0 ;  /* 0x00048000030075a7 */ /* 0x014e6400080011ff */
[----:B-1----:R-:W-:Y:S05]  /*2830*/  @!P0 BRA `(.L_x_40) ;  /* 0x0000004400b48947 */ /* 0x002fea0003800000 */
.L_x_114:
[----:B------:R-:W2:Y:S01]  /*2840*/  LDS.128 R4, [R4+0x510] ;  /* 0x0005100004047984 */ /* 0x000ea20000000c00 */
[----:B------:R-:W-:Y:S01]  /*2850*/  UISETP.GE.AND UP0, UPT, UR40, 0x1, UPT ;  /* 0x000000012800788c */ /* 0x000fe2000bf06270 */
[----:B------:R-:W-:Y:S01]  /*2860*/  @!PT LDS RZ, [RZ] ;  /* 0x00000000fffff984 */ /* 0x000fe20000000800 */
[----:B------:R-:W-:Y:S01]  /*2870*/  @!PT LDS RZ, [RZ] ;  /* 0x00000000fffff984 */ /* 0x000fe20000000800 */
[----:B------:R-:W-:Y:S01]  /*2880*/  @!PT LDS RZ, [RZ] ;  /* 0x00000000fffff984 */ /* 0x000fe20000000800 */
[----:B------:R-:W-:Y:S01]  /*2890*/  @!PT LDS RZ, [RZ] ;  /* 0x00000000fffff984 */ /* 0x000fe20000000800 */
[----:B------:R3:W-:Y:S06]  /*28a0*/  MEMBAR.ALL.CTA ;  /* 0x0000000000007992 */ /* 0x0007ec0000008000 */
[----:B---3--:R-:W3:Y:S01]  /*28b0*/  FENCE.VIEW.ASYNC.S ;  /* 0x00000000000073c6 */ /* 0x008ee20000000000 */
[----:B--2---:R-:W-:-:S13]  /*28c0*/  LOP3.LUT P0, RZ, R6, 0x1, RZ, 0xc0, !PT ;  /* 0x0000000106ff7812 */ /* 0x004fda000780c0ff */
[----:B---3--:R-:W-:Y:S01]  /*28d0*/  VOTEU.ANY UP1, P0 ;  /* 0x0000000000ff7886 */ /* 0x008fe20000020100 */
[----:B------:R-:W-:-:S13]  /*28e0*/  PLOP3.LUT P0, PT, PT, PT, UP1, 0x80, 0x8 ;  /* 0x000000000008781c */ /* 0x000fda0003f0f018 */
[----:B-1----:R-:W-:Y:S02]  /*28f0*/  @P0 LOP3.LUT R0, R5, 0xffff, RZ, 0xc0, !PT ;  /* 0x0000ffff05000812 */ /* 0x002fe400078ec0ff */
[----:B------:R-:W-:Y:S02]  /*2900*/  @P0 MOV R2, R4 ;  /* 0x0000000400020202 */ /* 0x000fe40000000f00 */
[----:B------:R-:W-:Y:S01]  /*2910*/  @P0 R2UR UR6, R0 ;  /* 0x00000000000602ca */ /* 0x000fe200000e0000 */
[----:B------:R-:W-:Y:S01]  /*2920*/  VIADD R0, R3, 0x490 ;  /* 0x0000049003007836 */ /* 0x000fe20000000000 */
[----:B------:R-:W-:Y:S02]  /*2930*/  @P0 SHF.R.U32.HI R4, RZ, 0x10, R5 ;  /* 0x00000010ff040819 */ /* 0x000fe40000011605 */
[----:B------:R-:W-:Y:S02]  /*2940*/  @P0 R2UR UR7, R2 ;  /* 0x00000000020702ca */ /* 0x000fe400000e0000 */
[----:B------:R-:W-:-:S02]  /*2950*/  PRMT R0, RZ, 0x654, R0 ;  /* 0x00000654ff007816 */ /* 0x000fc40000000000 */
[----:B------:R-:W-:Y:S02]  /*2960*/  @P0 R2UR UR4, R4 ;  /* 0x00000000040402ca */ /* 0x000fe400000e0000 */
[----:B------:R1:W-:Y:S03]  /*2970*/  SYNCS.ARRIVE.TRANS64.RED.A1T0 RZ, [R0+URZ], RZ ;  /* 0x000000ff00ff79a7 */ /* 0x0003e600081004ff */
[----:B------:R-:W-:-:S04]  /*2980*/  @UP1 UMOV UR37, UR6 ;  /* 0x0000000600251c82 */ /* 0x000fc80008000000 */
[----:B------:R-:W-:-:S04]  /*2990*/  @UP1 UMOV UR38, UR7 ;  /* 0x0000000700261c82 */ /* 0x000fc80008000000 */
[----:B------:R-:W-:Y:S01]  /*29a0*/  @UP1 UMOV UR36, UR4 ;  /* 0x0000000400241c82 */ /* 0x000fe20008000000 */
[----:B------:R-:W-:Y:S05]  /*29b0*/  BRA.U !UP0, `(.L_x_41) ;  /* 0x0000000108d47547 */ /* 0x000fea000b800000 */
[----:B------:R-:W2:Y:S01]  /*29c0*/  LDCU.128 UR16, c[0x0][0xb10] ;  /* 0x00016200ff1077ac */ /* 0x000ea20008000c00 */
[----:B------:R-:W3:Y:S01]  /*29d0*/  LDCU UR12, c[0x0][0xb20] ;  /* 0x00016400ff0c77ac */ /* 0x000ee20008000800 */
[----:B------:R-:W4:Y:S01]  /*29e0*/  LDCU UR20, c[0x0][0xb0c] ;  /* 0x00016180ff1477ac */ /* 0x000f220008000800 */
[----:B------:R-:W1:Y:S01]  /*29f0*/  LDCU.64 UR8, c[0x0][0xb28] ;  /* 0x00016500ff0877ac */ /* 0x000e620008000a00 */
[----:B------:R-:W-:Y:S02]  /*2a00*/  UISETP.NE.AND UP3, UPT, UR40, 0x1, UPT ;  /* 0x000000012800788c */ /* 0x000fe4000bf65270 */
[----:B--2---:R-:W-:Y:S02]  /*2a10*/  UIMAD.WIDE.U32 UR10, UR39, UR19, URZ ;  /* 0x00000013270a72a5 */ /* 0x004fe4000f8e00ff */
[----:B------:R-:W-:Y:S02]  /*2a20*/  UIMAD.WIDE.U32 UR6, UR41, UR16, URZ ;  /* 0x00000010290672a5 */ /* 0x000fe4000f8e00ff */
[----:B------:R-:W-:-:S02]  /*2a30*/  UISETP.NE.AND UP0, UPT, UR18, 0x1, UPT ;  /* 0x000000011200788c */ /* 0x000fc4000bf05270 */
[----:B------:R-:W-:Y:S01]  /*2a40*/  UIMAD.WIDE.U32 UR22, UR37, UR19, URZ ;  /* 0x00000013251672a5 */ /* 0x000fe2000f8e00ff */
[----:B------:R-:W-:Y:S02]  /*2a50*/  UMOV UR10, UR11 ;  /* 0x0000000b000a7c82 */ /* 0x000fe40008000000 */
[----:B------:R-:W-:Y:S01]  /*2a60*/  UMOV UR6, UR7 ;  /* 0x0000000700067c82 */ /* 0x000fe20008000000 */
[----:B---3--:R-:W-:Y:S02]  /*2a70*/  USHF.R.U32.HI UR10, URZ, UR12, UR10 ;  /* 0x0000000cff0a7299 */ /* 0x008fe4000801160a */
[----:B------:R-:W-:Y:S02]  /*2a80*/  USHF.R.U32.HI UR7, URZ, UR17, UR6 ;  /* 0x00000011ff077299 */ /* 0x000fe40008011606 */
[----:B----4-:R-:W-:Y:S02]  /*2a90*/  UISETP.NE.AND UP2, UPT, UR20, 0x1, UPT ;  /* 0x000000011400788c */ /* 0x010fe4000bf45270 */
[----:B------:R-:W-:-:S02]  /*2aa0*/  USEL UR6, UR39, UR10, !UP0 ;  /* 0x0000000a27067287 */ /* 0x000fc4000c000000 */
[----:B------:R-:W-:Y:S02]  /*2ab0*/  USEL UR7, UR41, UR7, !UP2 ;  /* 0x0000000729077287 */ /* 0x000fe4000d000000 */
[----:B-1----:R-:W-:Y:S01]  /*2ac0*/  UIMAD.WIDE.U32 UR10, UR6, UR8, URZ ;  /* 0x00000008060a72a5 */ /* 0x002fe2000f8e00ff */
[----:B------:R-:W-:Y:S01]  /*2ad0*/  UMOV UR4, UR23 ;  /* 0x0000001700047c82 */ /* 0x000fe20008000000 */
[----:B------:R-:W-:Y:S02]  /*2ae0*/  UIMAD.WIDE.U32 UR14, UR38, UR16, URZ ;  /* 0x00000010260e72a5 */ /* 0x000fe4000f8e00ff */
[----:B------:R-:W-:-:S03]  /*2af0*/  UIMAD.WIDE.U32 UR22, UR7, UR8, URZ ;  /* 0x00000008071672a5 */ /* 0x000fc6000f8e00ff */
[----:B------:R-:W-:Y:S01]  /*2b00*/  UMOV UR10, UR11 ;  /* 0x0000000b000a7c82 */ /* 0x000fe20008000000 */
[----:B------:R-:W-:Y:S02]  /*2b10*/  USHF.R.U32.HI UR4, URZ, UR12, UR4 ;  /* 0x0000000cff047299 */ /* 0x000fe40008011604 */
[----:B------:R-:W-:Y:S01]  /*2b20*/  @UP3 USHF.R.U32.HI UR6, URZ, UR9, UR10 ;  /* 0x00000009ff063299 */ /* 0x000fe2000801160a */
[----:B------:R-:W-:Y:S01]  /*2b30*/  UMOV UR14, UR15 ;  /* 0x0000000f000e7c82 */ /* 0x000fe20008000000 */
[----:B------:R-:W-:Y:S01]  /*2b40*/  UMOV UR22, UR23 ;  /* 0x0000001700167c82 */ /* 0x000fe20008000000 */
[----:B------:R-:W-:Y:S02]  /*2b50*/  USHF.R.U32.HI UR17, URZ, UR17, UR14 ;  /* 0x00000011ff117299 */ /* 0x000fe4000801160e */
[----:B------:R-:W-:Y:S02]  /*2b60*/  USEL UR4, UR37, UR4, !UP0 ;  /* 0x0000000425047287 */ /* 0x000fe4000c000000 */
[----:B------:R-:W-:-:S02]  /*2b70*/  @UP3 USHF.R.U32.HI UR7, URZ, UR9, UR22 ;  /* 0x00000009ff073299 */ /* 0x000fc40008011616 */
[----:B------:R-:W-:Y:S02]  /*2b80*/  UIMAD UR10, UR40, UR6, URZ ;  /* 0x00000006280a72a4 */ /* 0x000fe4000f8e02ff */
[----:B------:R-:W-:Y:S02]  /*2b90*/  USEL UR6, UR38, UR17, !UP2 ;  /* 0x0000001126067287 */ /* 0x000fe4000d000000 */
[----:B------:R-:W-:Y:S02]  /*2ba0*/  UIMAD UR12, UR40, UR7, URZ ;  /* 0x00000007280c72a4 */ /* 0x000fe4000f8e02ff */
[----:B------:R-:W-:Y:S02]  /*2bb0*/  UISETP.GE.AND UP0, UPT, UR4, UR10, UPT ;  /* 0x0000000a0400728c */ /* 0x000fe4000bf06270 */
[----:B------:R-:W-:Y:S02]  /*2bc0*/  UIMAD.WIDE.U32 UR10, UR4, UR8, URZ ;  /* 0x00000008040a72a5 */ /* 0x000fe4000f8e00ff */
[----:B------:R-:W-:-:S02]  /*2bd0*/  UISETP.GE.OR UP0, UPT, UR6, UR12, UP0 ;  /* 0x0000000c0600728c */ /* 0x000fc40008706670 */
        /* <DEDUP_REMOVED lines=19> */
.L_x_41:
[----:B------:R-:W2:Y:S02]  /*2d10*/  LDCU UR4, c[0x0][0xb30] ;  /* 0x00016600ff0477ac */ /* 0x000ea40008000800 */
[----:B--2---:R-:W-:-:S09]  /*2d20*/  UISETP.NE.AND UP0, UPT, UR4, 0x1, UPT ;  /* 0x000000010400788c */ /* 0x004fd2000bf05270 */
[----:B------:R-:W-:Y:S05]  /*2d30*/  BRA.U UP0, `(.L_x_42) ;  /* 0x0000000100447547 */ /* 0x000fea000b800000 */
[----:B------:R-:W2:Y:S01]  /*2d40*/  LDCU.128 UR16, c[0x0][0xb10] ;  /* 0x00016200ff1077ac */ /* 0x000ea20008000c00 */
[----:B------:R-:W3:Y:S01]  /*2d50*/  LDCU UR10, c[0x0][0xb0c] ;  /* 0x00016180ff0a77ac */ /* 0x000ee20008000800 */
[----:B------:R-:W4:Y:S01]  /*2d60*/  LDCU UR11, c[0x0][0xb20] ;  /* 0x00016400ff0b77ac */ /* 0x000f220008000800 */
[----:B--2---:R-:W-:Y:S02]  /*2d70*/  UIMAD.WIDE.U32 UR8, UR38, UR16, URZ ;  /* 0x00000010260872a5 */ /* 0x004fe4000f8e00ff */
[----:B------:R-:W-:Y:S02]  /*2d80*/  UIMAD.WIDE.U32 UR6, UR37, UR19, URZ ;  /* 0x00000013250672a5 */ /* 0x000fe4000f8e00ff */
[----:B---3--:R-:W-:Y:S02]  /*2d90*/  UISETP.NE.AND UP2, UPT, UR10, 0x1, UPT ;  /* 0x000000010a00788c */ /* 0x008fe4000bf45270 */
[----:B------:R-:W-:Y:S01]  /*2da0*/  UISETP.NE.AND UP0, UPT, UR18, 0x1, UPT ;  /* 0x000000011200788c */ /* 0x000fe2000bf05270 */
[----:B------:R-:W-:-:S02]  /*2db0*/  UMOV UR8, UR9 ;  /* 0x0000000900087c82 */ /* 0x000fc40008000000 */
[----:B------:R-:W-:Y:S01]  /*2dc0*/  UMOV UR4, UR7 ;  /* 0x0000000700047c82 */ /* 0x000fe20008000000 */
[----:B------:R-:W-:Y:S02]  /*2dd0*/  USHF.R.U32.HI UR17, URZ, UR17, UR8 ;  /* 0x00000011ff117299 */ /* 0x000fe40008011608 */
[----:B----4-:R-:W-:Y:S02]  /*2de0*/  USHF.R.U32.HI UR4, URZ, UR11, UR4 ;  /* 0x0000000bff047299 */ /* 0x010fe40008011604 */
[----:B------:R-:W-:Y:S02]  /*2df0*/  USEL UR6, UR38, UR17, !UP2 ;  /* 0x0000001126067287 */ /* 0x000fe4000d000000 */
[----:B------:R-:W-:-:S04]  /*2e00*/  USEL UR4, UR37, UR4, !UP0 ;  /* 0x0000000425047287 */ /* 0x000fc8000c000000 */
[----:B------:R-:W-:Y:S02]  /*2e10*/  UIADD3 UR7, UPT, UPT, UR6, -UR4, URZ ;  /* 0x8000000406077290 */ /* 0x000fe4000fffe0ff */
[----:B------:R-:W-:Y:S02]  /*2e20*/  UIADD3 UR4, UPT, UPT, -UR6, UR4, URZ ;  /* 0x0000000406047290 */ /* 0x000fe4000fffe1ff */
[----:B------:R-:W-:Y:S02]  /*2e30*/  UIMAD UR37, UR7, UR18, UR37 ;  /* 0x00000012072572a4 */ /* 0x000fe4000f8e0225 */
[----:B------:R-:W-:-:S12]  /*2e40*/  UIMAD UR38, UR4, UR10, UR38 ;  /* 0x0000000a042672a4 */ /* 0x000fd8000f8e0226 */
.L_x_42:
[----:B------:R-:W-:Y:S01]  /*2e50*/  VIADD R11, R11, 0x1 ;  /* 0x000000010b0b7836 */ /* 0x000fe20000000000 */
[----:B------:R-:W-:Y:S01]  /*2e60*/  PLOP3.LUT P1, PT, PT, PT, PT, 0x80, 0x8 ;  /* 0x000000000008781c */ /* 0x000fe20003f2f070 */
[----:B------:R-:W-:Y:S02]  /*2e70*/  UIADD3 UR47, UPT, UPT, UR38, UR60, URZ ;  /* 0x0000003c262f7290 */ /* 0x000fe4000fffe0ff */
[----:B------:R-:W-:Y:S01]  /*2e80*/  UIADD3 UR46, UPT, UPT, UR37, UR57, URZ ;  /* 0x00000039252e7290 */ /* 0x000fe2000fffe0ff */
[----:B------:R-:W-:-:S04]  /*2e90*/  ISETP.NE.AND P0, PT, R11, 0x2, PT ;  /* 0x000000020b00780c */ /* 0x000fc80003f05270 */
[----:B-1----:R-:W-:Y:S02]  /*2ea0*/  SEL R0, RZ, 0x1, P0 ;  /* 0x00000001ff007807 */ /* 0x002fe40000000000 */
[----:B------:R-:W-:Y:S02]  /*2eb0*/  SEL R11, R11, RZ, P0 ;  /* 0x000000ff0b0b7207 */ /* 0x000fe40000000000 */
[----:B------:R-:W-:Y:S01]  /*2ec0*/  LOP3.LUT R10, R10, R0, RZ, 0x3c, !PT ;  /* 0x000000000a0a7212 */ /* 0x000fe200078e3cff */
[----:B------:R-:W-:Y:S06]  /*2ed0*/  BRA.U UP1, `(.L_x_43) ;  /* 0xfffffff101587547 */ /* 0x000fec000b83ffff */
[----:B------:R-:W-:Y:S01]  /*2ee0*/  HFMA2 R0, -RZ, RZ, 0, 0 ;  /* 0x00000000ff007431 */ /* 0x000fe200000001ff */
[----:B------:R-:W-:-:S12]  /*2ef0*/  UIADD3 UR8, UPT, UPT, UR13, 0x228, URZ ;  /* 0x000002280d087890 */ /* 0x000fd8000fffe0ff */
.L_x_48:
[----:B------:R-:W-:Y:S01]  /*2f00*/  ULEA UR4, UR5, UR13, 0x3 ;  /* 0x0000000d05047291 */ /* 0x000fe2000f8e18ff */
[----:B-1----:R-:W-:Y:S02]  /*2f10*/  SHF.L.U32 R3, R12, 0x1f, RZ ;  /* 0x0000001f0c037819 */ /* 0x002fe400000006ff */
[----:B------:R-:W-:-:S06]  /*2f20*/  ISETP.NE.AND P0, PT, R0, 0x44, PT ;  /* 0x000000440000780c */ /* 0x000fcc0003f05270 */
[----:B------:R-:W1:Y:S02]  /*2f30*/  SYNCS.PHASECHK.TRANS64.TRYWAIT P1, [UR4+0x228], R3 ;  /* 0x00022803ff0075a7 */ /* 0x000e640008021104 */
[----:B-1----:R-:W-:Y:S05]  /*2f40*/  @!P1 BRA `(.L_x_44) ;  /* 0x0000004000049947 */ /* 0x002fea0003800000 */
.L_x_116:
[----:B------:R-:W-:Y:S05]  /*2f50*/  @!P0 EXIT ;  /* 0x000000000000894d */ /* 0x000fea0003800000 */
[----:B------:R-:W-:-:S04]  /*2f60*/  UIADD3 UR4, UPT, UPT, UR5, 0x1, URZ ;  /* 0x0000000105047890 */ /* 0x000fc8000fffe0ff */
[----:B------:R-:W-:-:S04]  /*2f70*/  UISETP.NE.AND UP0, UPT, UR4, 0x45, UPT ;  /* 0x000000450400788c */ /* 0x000fc8000bf05270 */
[----:B------:R-:W-:Y:S02]  /*2f80*/  USEL UR7, URZ, 0x1, UP0 ;  /* 0x00000001ff077887 */ /* 0x000fe40008000000 */
[----:B------:R-:W-:-:S04]  /*2f90*/  USEL UR4, UR4, URZ, UP0 ;  /* 0x000000ff04047287 */ /* 0x000fc80008000000 */
[----:B------:R-:W-:Y:S01]  /*2fa0*/  ULEA UR6, UR4, UR8, 0x3 ;  /* 0x0000000804067291 */ /* 0x000fe2000f8e18ff */
[----:B------:R-:W-:-:S04]  /*2fb0*/  LOP3.LUT R12, R12, UR7, RZ, 0x3c, !PT ;  /* 0x000000070c0c7c12 */ /* 0x000fc8000f8e3cff */
[----:B-1----:R-:W-:-:S04]  /*2fc0*/  SHF.L.U32 R3, R12, 0x1f, RZ ;  /* 0x0000001f0c037819 */ /* 0x002fc800000006ff */
[----:B------:R-:W1:Y:S02]  /*2fd0*/  SYNCS.PHASECHK.TRANS64.TRYWAIT P0, [UR6], R3 ;  /* 0x00000003ff0075a7 */ /* 0x000e640008001106 */
[----:B-1----:R-:W-:Y:S05]  /*2fe0*/  @!P0 BRA `(.L_x_45) ;  /* 0x0000003c00f48947 */ /* 0x002fea0003800000 */
.L_x_118:
        /* <DEDUP_REMOVED lines=9> */
.L_x_120:
        /* <DEDUP_REMOVED lines=9> */
.L_x_122:
[----:B------:R-:W-:Y:S01]  /*3110*/  UIADD3 UR4, UPT, UPT, UR4, 0x1, URZ ;  /* 0x0000000104047890 */ /* 0x000fe2000fffe0ff */
[----:B------:R-:W-:-:S03]  /*3120*/  IADD3 R0, PT, PT, R0, 0x4, RZ ;  /* 0x0000000400007810 */ /* 0x000fc60007ffe0ff */
[----:B------:R-:W-:-:S04]  /*3130*/  UISETP.NE.AND UP0, UPT, UR4, 0x45, UPT ;  /* 0x000000450400788c */ /* 0x000fc8000bf05270 */
[----:B------:R-:W-:Y:S02]  /*3140*/  USEL UR6, URZ, 0x1, UP0 ;  /* 0x00000001ff067887 */ /* 0x000fe40008000000 */
[----:B------:R-:W-:-:S04]  /*3150*/  USEL UR5, UR4, URZ, UP0 ;  /* 0x000000ff04057287 */ /* 0x000fc80008000000 */
[----:B------:R-:W-:Y:S01]  /*3160*/  LOP3.LUT R12, R12, UR6, RZ, 0x3c, !PT ;  /* 0x000000060c0c7c12 */ /* 0x000fe2000f8e3cff */
[----:B------:R-:W-:Y:S07]  /*3170*/  BRA `(.L_x_48) ;  /* 0xfffffffc00607947 */ /* 0x000fee000383ffff */
.L_x_23:
[----:B------:R-:W-:-:S04]  /*3180*/  UISETP.NE.AND UP0, UPT, UR63, URZ, UPT ;  /* 0x000000ff3f00728c */ /* 0x000fc8000bf05270 */
[----:B------:R-:W-:-:S09]  /*3190*/  UISETP.NE.OR UP0, UPT, UR22, 0x1, UP0 ;  /* 0x000000011600788c */ /* 0x000fd20008705670 */
[----:B------:R-:W-:Y:S05]  /*31a0*/  BRA.U UP0, `(.L_x_49) ;  /* 0x0000000500487547 */ /* 0x000fea000b800000 */
[----:B------:R-:W-:Y:S01]  /*31b0*/  ISETP.GE.U32.AND P2, PT, R0, 0x2, PT ;  /* 0x000000020000780c */ /* 0x000fe20003f46070 */
[----:B------:R-:W-:Y:S01]  /*31c0*/  IMAD.MOV.U32 R12, RZ, RZ, 0x1 ;  /* 0x00000001ff0c7424 */ /* 0x000fe200078e00ff */
[----:B------:R-:W-:Y:S02]  /*31d0*/  CS2R R10, SRZ ;  /* 0x00000000000a7805 */ /* 0x000fe4000001ff00 */
[----:B------:R-:W-:Y:S01]  /*31e0*/  CS2R R8, SRZ ;  /* 0x0000000000087805 */ /* 0x000fe2000001ff00 */
[----:B------:R-:W-:Y:S01]  /*31f0*/  UMOV UR4, 0x400 ;  /* 0x0000040000047882 */ /* 0x000fe20000000000 */
[----:B------:R-:W-:Y:S01]  /*3200*/  UMOV UR5, URZ ;  /* 0x000000ff00057c82 */ /* 0x000fe20008000000 */
[----:B------:R-:W-:-:S12]  /*3210*/  ULEA UR6, UR63, UR4, 0x18 ;  /* 0x000000043f067291 */ /* 0x000fd8000f8ec0ff */
.L_x_53:
[----:B------:R-:W-:Y:S02]  /*3220*/  LEA R2, R8, UR6, 0x3 ;  /* 0x0000000608027c11 */ /* 0x000fe4000f8e18ff */
[----:B------:R-:W-:-:S03]  /*3230*/  SHF.L.U32 R4, R9, 0x1f, RZ ;  /* 0x0000001f09047819 */ /* 0x000fc600000006ff */
[----:B------:R-:W-:Y:S01]  /*3240*/  VIADD R5, R2, 0x4f0 ;  /* 0x000004f002057836 */ /* 0x000fe20000000000 */
[----:B------:R-:W1:Y:S02]  /*3250*/  SYNCS.PHASECHK.TRANS64.TRYWAIT P0, [R2+URZ+0x4e0], R4 ;  /* 0x0004e004020075a7 */ /* 0x000e6400080011ff */
[----:B-1----:R-:W-:Y:S05]  /*3260*/  @!P0 BRA `(.L_x_50) ;  /* 0x0000003c009c8947 */ /* 0x002fea0003800000 */
.L_x_123:
[----:B------:R-:W-:Y:S01]  /*3270*/  ULEA UR4, UR5, UR6, 0x3 ;  /* 0x0000000605047291 */ /* 0x000fe2000f8e18ff */
[----:B-1----:R-:W-:Y:S01]  /*3280*/  PRMT R2, RZ, 0x654, R5 ;  /* 0x00000654ff027816 */ /* 0x002fe20000000005 */
[----:B------:R-:W-:Y:S01]  /*3290*/  @!P2 IMAD.MOV.U32 R4, RZ, RZ, 0x10 ;  /* 0x00000010ff04a424 */ /* 0x000fe200078e00ff */
[----:B------:R-:W-:Y:S01]  /*32a0*/  SHF.L.U32 R5, R12, 0x1f, RZ ;  /* 0x0000001f0c057819 */ /* 0x000fe200000006ff */
[----:B------:R-:W-:Y:S01]  /*32b0*/  UIADD3 UR7, UPT, UPT, UR4, 0x480, URZ ;  /* 0x0000048004077890 */ /* 0x000fe2000fffe0ff */
[----:B------:R1:W-:Y:S05]  /*32c0*/  SYNCS.ARRIVE.TRANS64.RED.A1T0 RZ, [R2+URZ], RZ ;  /* 0x000000ff02ff79a7 */ /* 0x0003ea00081004ff */
[----:B------:R-:W-:Y:S01]  /*32d0*/  IMAD.U32 R6, RZ, RZ, UR7 ;  /* 0x00000007ff067e24 */ /* 0x000fe2000f8e00ff */
[----:B------:R-:W2:Y:S04]  /*32e0*/  SYNCS.PHASECHK.TRANS64.TRYWAIT P0, [UR4+0x490], R5 ;  /* 0x00049005ff0075a7 */ /* 0x000ea80008001104 */
[----:B------:R-:W-:Y:S01]  /*32f0*/  PRMT R6, R0, 0x654, R6 ;  /* 0x0000065400067816 */ /* 0x000fe20000000006 */
[----:B-12---:R-:W-:Y:S06]  /*3300*/  @!P0 BRA `(.L_x_51) ;  /* 0x0000003c00888947 */ /* 0x006fec0003800000 */
.L_x_125:
[----:B------:R-:W-:Y:S01]  /*3310*/  ULEA UR8, UR5, UR6, 0x4 ;  /* 0x0000000605087291 */ /* 0x000fe2000f8e20ff */
[----:B------:R-:W-:Y:S01]  /*3320*/  SEL R3, R6, R3, !P2 ;  /* 0x0000000306037207 */ /* 0x000fe20005000000 */
[----:B------:R-:W-:Y:S01]  /*3330*/  UIADD3 UR9, UPT, UPT, UR4, 0x480, URZ ;  /* 0x0000048004097890 */ /* 0x000fe2000fffe0ff */
[----:B-1----:R-:W-:Y:S01]  /*3340*/  LEA R2, R11, UR6, 0x3 ;  /* 0x000000060b027c11 */ /* 0x002fe2000f8e18ff */
[----:B------:R-:W-:Y:S01]  /*3350*/  UIADD3 UR8, UPT, UPT, UR8, 0x510, URZ ;  /* 0x0000051008087890 */ /* 0x000fe2000fffe0ff */
[----:B------:R1:W-:Y:S01]  /*3360*/  @!P2 SYNCS.ARRIVE.TRANS64.RED RZ, [R3+URZ], R4 ;  /* 0x0000000403ffa9a7 */ /* 0x0003e200080004ff */
[----:B------:R-:W-:Y:S01]  /*3370*/  UIADD3 UR4, UPT, UPT, UR5, 0x1, URZ ;  /* 0x0000000105047890 */ /* 0x000fe2000fffe0ff */
[----:B------:R-:W-:-:S03]  /*3380*/  VIADD R8, R8, 0x1 ;  /* 0x0000000108087836 */ /* 0x000fc60000000000 */
[----:B------:R-:W-:Y:S02]  /*3390*/  UISETP.NE.AND UP0, UPT, UR4, 0x2, UPT ;  /* 0x000000020400788c */ /* 0x000fe4000bf05270 */
[----:B------:R-:W-:Y:S01]  /*33a0*/  ISETP.NE.AND P0, PT, R8, 0x2, PT ;  /* 0x000000020800780c */ /* 0x000fe20003f05270 */
[----:B------:R-:W-:Y:S06]  /*33b0*/  UGETNEXTWORKID.BROADCAST [UR8], [UR9] ;  /* 0x00000000080073ca */ /* 0x000fec0008000100 */
[----:B------:R-:W-:Y:S02]  /*33c0*/  USEL UR7, URZ, 0x1, UP0 ;  /* 0x00000001ff077887 */ /* 0x000fe40008000000 */
[----:B------:R-:W-:-:S04]  /*33d0*/  USEL UR5, UR4, URZ, UP0 ;  /* 0x000000ff04057287 */ /* 0x000fc80008000000 */
[----:B------:R-:W-:Y:S02]  /*33e0*/  LOP3.LUT R12, R12, UR7, RZ, 0x3c, !PT ;  /* 0x000000070c0c7c12 */ /* 0x000fe4000f8e3cff */
[----:B-1----:R-:W-:-:S04]  /*33f0*/  SHF.L.U32 R4, R10, 0x1f, RZ ;  /* 0x0000001f0a047819 */ /* 0x002fc800000006ff */
[----:B------:R-:W1:Y:S02]  /*3400*/  SYNCS.PHASECHK.TRANS64.TRYWAIT P1, [R2+URZ+0x480], R4 ;  /* 0x00048004020075a7 */ /* 0x000e6400080211ff */
[----:B-1----:R-:W-:Y:S05]  /*3410*/  @!P1 BRA `(.L_x_52) ;  /* 0x0000003c005c9947 */ /* 0x002fea0003800000 */
.L_x_126:
[C---:B-1----:R-:W-:Y:S01]  /*3420*/  LEA R4, R11.reuse, UR6, 0x4 ;  /* 0x000000060b047c11 */ /* 0x042fe2000f8e20ff */
[----:B------:R-:W-:Y:S01]  /*3430*/  VIADD R2, R2, 0x490 ;  /* 0x0000049002027836 */ /* 0x000fe20000000000 */
[----:B------:R-:W-:Y:S01]  /*3440*/  SEL R8, R8, RZ, P0 ;  /* 0x000000ff08087207 */ /* 0x000fe20000000000 */
[----:B------:R-:W-:-:S03]  /*3450*/  VIADD R11, R11, 0x1 ;  /* 0x000000010b0b7836 */ /* 0x000fc60000000000 */
[----:B------:R-:W1:Y:S01]  /*3460*/  LDS.128 R4, [R4+0x510] ;  /* 0x0005100004047984 */ /* 0x000e620000000c00 */
[----:B------:R-:W-:Y:S02]  /*3470*/  PRMT R2, RZ, 0x654, R2 ;  /* 0x00000654ff027816 */ /* 0x000fe40000000002 */
[C---:B------:R-:W-:Y:S01]  /*3480*/  ISETP.NE.AND P1, PT, R11.reuse, 0x2, PT ;  /* 0x000000020b00780c */ /* 0x040fe20003f25270 */
[----:B------:R-:W-:Y:S01]  /*3490*/  @!PT LDS RZ, [RZ] ;  /* 0x00000000fffff984 */ /* 0x000fe20000000800 */
[----:B------:R-:W-:Y:S01]  /*34a0*/  @!PT LDS RZ, [RZ] ;  /* 0x00000000fffff984 */ /* 0x000fe20000000800 */
[----:B------:R-:W-:Y:S01]  /*34b0*/  @!PT LDS RZ, [RZ] ;  /* 0x00000000fffff984 */ /* 0x000fe20000000800 */
[----:B------:R-:W-:Y:S01]  /*34c0*/  @!PT LDS RZ, [RZ] ;  /* 0x00000000fffff984 */ /* 0x000fe20000000800 */
[----:B------:R2:W-:Y:S06]  /*34d0*/  MEMBAR.ALL.CTA ;  /* 0x0000000000007992 */ /* 0x0005ec0000008000 */
[----:B--2---:R-:W2:Y:S01]  /*34e0*/  FENCE.VIEW.ASYNC.S ;  /* 0x00000000000073c6 */ /* 0x004ea20000000000 */
[----:B------:R-:W-:Y:S01]  /*34f0*/  SEL R11, R11, RZ, P1 ;  /* 0x000000ff0b0b7207 */ /* 0x000fe20000800000 */
[----:B--2---:R2:W-:Y:S01]  /*3500*/  SYNCS.ARRIVE.TRANS64.RED.A1T0 RZ, [R2+URZ], RZ ;  /* 0x000000ff02ff79a7 */ /* 0x0045e200081004ff */
[----:B-1----:R-:W-:-:S02]  /*3510*/  LOP3.LUT P3, RZ, R6, 0x1, RZ, 0xc0, !PT ;  /* 0x0000000106ff7812 */ /* 0x002fc4000786c0ff */
[----:B------:R-:W-:-:S04]  /*3520*/  SEL R4, RZ, 0x1, P1 ;  /* 0x00000001ff047807 */ /* 0x000fc80000800000 */
[----:B------:R-:W-:Y:S02]  /*3530*/  LOP3.LUT R10, R10, R4, RZ, 0x3c, !PT ;  /* 0x000000040a0a7212 */ /* 0x000fe400078e3cff */
[----:B--2---:R-:W-:-:S04]  /*3540*/  SEL R2, RZ, 0x1, P0 ;  /* 0x00000001ff027807 */ /* 0x004fc80000000000 */
[----:B------:R-:W-:Y:S01]  /*3550*/  LOP3.LUT R9, R9, R2, RZ, 0x3c, !PT ;  /* 0x0000000209097212 */ /* 0x000fe200078e3cff */
[----:B------:R-:W-:Y:S06]  /*3560*/  @P3 BRA `(.L_x_53) ;  /* 0xfffffffc002c3947 */ /* 0x000fec000383ffff */
[----:B------:R-:W-:Y:S01]  /*3570*/  ULEA UR4, UR5, UR6, 0x3 ;  /* 0x0000000605047291 */ /* 0x000fe2000f8e18ff */
[----:B------:R-:W-:-:S08]  /*3580*/  SHF.L.U32 R2, R12, 0x1f, RZ ;  /* 0x0000001f0c027819 */ /* 0x000fd000000006ff */
[----:B------:R-:W1:Y:S02]  /*3590*/  SYNCS.PHASECHK.TRANS64 P0, [UR4+0x490], R2 ;  /* 0x00049002ff0075a7 */ /* 0x000e640008001004 */
[----:B-1----:R-:W-:Y:S05]  /*35a0*/  @P0 BRA `(.L_x_54) ;  /* 0x0000000000080947 */ /* 0x002fea0003800000 */
[----:B------:R-:W1:Y:S02]  /*35b0*/  SYNCS.PHASECHK.TRANS64.TRYWAIT P0, [UR4+0x490], R2 ;  /* 0x00049002ff0075a7 */ /* 0x000e640008001104 */
[----:B-1----:R-:W-:Y:S05]  /*35c0*/  @!P0 BRA `(.L_x_55) ;  /* 0x0000003c00048947 */ /* 0x002fea0003800000 */
.L_x_54:
[----:B------:R-:W-:-:S04]  /*35d0*/  UIADD3 UR7, UPT, UPT, UR5, 0x1, URZ ;  /* 0x0000000105077890 */ /* 0x000fc8000fffe0ff */
[----:B------:R-:W-:-:S04]  /*35e0*/  UISETP.NE.AND UP0, UPT, UR7, 0x2, UPT ;  /* 0x000000020700788c */ /* 0x000fc8000bf05270 */
[----:B------:R-:W-:Y:S02]  /*35f0*/  USEL UR8, URZ, 0x1, UP0 ;  /* 0x00000001ff087887 */ /* 0x000fe40008000000 */
[----:B------:R-:W-:-:S04]  /*3600*/  USEL UR7, UR7, URZ, UP0 ;  /* 0x000000ff07077287 */ /* 0x000fc80008000000 */
[----:B------:R-:W-:Y:S01]  /*3610*/  ULEA UR7, UR7, UR6, 0x3 ;  /* 0x0000000607077291 */ /* 0x000fe2000f8e18ff */
[----:B-1----:R-:W-:-:S04]  /*3620*/  LOP3.LUT R2, R12, UR8, RZ, 0x3c, !PT ;  /* 0x000000080c027c12 */ /* 0x002fc8000f8e3cff */
[----:B------:R-:W-:-:S04]  /*3630*/  SHF.L.U32 R0, R2, 0x1f, RZ ;  /* 0x0000001f02007819 */ /* 0x000fc800000006ff */
[----:B------:R-:W1:Y:S02]  /*3640*/  SYNCS.PHASECHK.TRANS64 P0, [UR7+0x490], R0 ;  /* 0x00049000ff0075a7 */ /* 0x000e640008001007 */
[----:B-1----:R-:W-:Y:S05]  /*3650*/  @P0 EXIT ;  /* 0x000000000000094d */ /* 0x002fea0003800000 */
[----:B------:R-:W-:Y:S02]  /*3660*/  SHF.L.U32 R2, R2, 0x1f, RZ ;  /* 0x0000001f02027819 */ /* 0x000fe400000006ff */
[----:B------:R-:W-:-:S07]  /*3670*/  MOV R0, UR7 ;  /* 0x0000000700007c02 */ /* 0x000fce0008000f00 */
.L_x_56:
[----:B-1----:R1:W2:Y:S02]  /*3680*/  SYNCS.PHASECHK.TRANS64.TRYWAIT P0, [R0+URZ+0x490], R2 ;  /* 0x00049002000075a7 */ /* 0x0022a400080011ff */
[----:B--2---:R-:W-:Y:S05]  /*3690*/  @!P0 NANOSLEEP.SYNCS 0x989680 ;  /* 0x009896800000895d */ /* 0x004fea0003900000 */
[----:B------:R-:W2:Y:S02]  /*36a0*/  @!P0 SYNCS.PHASECHK.TRANS64 P0, [R0+URZ+0x490], R2 ;  /* 0x00049002000085a7 */ /* 0x000ea400080010ff */
[----:B--2---:R-:W-:Y:S05]  /*36b0*/  @P0 EXIT ;  /* 0x000000000000094d */ /* 0x004fea0003800000 */
[----:B------:R-:W-:Y:S05]  /*36c0*/  BRA `(.L_x_56) ;  /* 0xfffffffc00ec7947 */ /* 0x000fea000383ffff */
.L_x_49:
[----:B------:R-:W-:Y:S05]  /*36d0*/  BRA.U UP4, `(.L_x_57) ;  /* 0x0000000d04807547 */ /* 0x000fea000b800000 */
[----:B------:R-:W-:Y:S01]  /*36e0*/  UMOV UR4, 0x40 ;  /* 0x0000004000047882 */ /* 0x000fe20000000000 */
[----:B------:R-:W-:Y:S01]  /*36f0*/  NOP ;  /* 0x0000000000007918 */ /* 0x000fe20000000000 */
[----:B------:R-:W-:Y:S01]  /*3700*/  ULEA UR5, UR63, UR4, 0x18 ;  /* 0x000000043f057291 */ /* 0x000fe2000f8ec0ff */
[----:B------:R-:W-:Y:S02]  /*3710*/  UMOV UR6, 0x400 ;  /* 0x0000040000067882 */ /* 0x000fe40000000000 */
[----:B------:R-:W-:-:S06]  /*3720*/  ULEA UR6, UR63, UR6, 0x18 ;  /* 0x000000063f067291 */ /* 0x000fcc000f8ec0ff */
[----:B------:R-:W1:Y:S02]  /*3730*/  LDS.U8 R0, [UR5+0x1c] ;  /* 0x00001c05ff007984 */ /* 0x000e640008000000 */
[----:B-1----:R-:W-:-:S13]  /*3740*/  ISETP.NE.AND P0, PT, R0, RZ, PT ;  /* 0x000000ff0000720c */ /* 0x002fda0003f05270 */
[----:B------:R-:W-:Y:S05]  /*3750*/  @P0 BRA `(.L_x_58) ;  /* 0x0000000000580947 */ /* 0x000fea0003800000 */
[----:B------:R-:W-:-:S13]  /*3760*/  ELECT P0, URZ, PT ;  /* 0x0000000000ff782f */ /* 0x000fda0003800000 */
[----:B------:R-:W-:Y:S05]  /*3770*/  @!P0 BRA `(.L_x_59) ;  /* 0x0000000000608947 */ /* 0x000fea0003800000 */
[----:B------:R-:W-:Y:S01]  /*3780*/  UMOV UR4, 0x10 ;  /* 0x0000001000047882 */ /* 0x000fe20000000000 */
[----:B------:R-:W-:Y:S01]  /*3790*/  HFMA2 R0, -RZ, RZ, 0, 5.9604644775390625e-08 ;  /* 0x00000001ff007431 */ /* 0x000fe200000001ff */
[----:B------:R-:W-:-:S03]  /*37a0*/  MOV R3, 0xffff ;  /* 0x0000ffff00037802 */ /* 0x000fc60000000f00 */
[----:B------:R-:W-:Y:S04]  /*37b0*/  DEPBAR.LE SB1, 0x36 ;  /* 0x00009d800000791a */ /* 0x000fe80000000000 */
[----:B------:R-:W1:Y:S02]  /*37c0*/  UTCATOMSWS.FIND_AND_SET.ALIGN UP0, UR4, UR4 ;  /* 0x00000004000475e3 */ /* 0x000e640008000800 */
[----:B-1----:R-:W-:Y:S01]  /*37d0*/  MOV R4, UR4 ;  /* 0x0000000400047c02 */ /* 0x002fe20008000f00 */
[----:B------:R-:W-:Y:S06]  /*37e0*/  BRA.U UP0, `(.L_x_60) ;  /* 0x0000000100187547 */ /* 0x000fec000b800000 */
.L_x_61:
[----:B------:R-:W-:Y:S05]  /*37f0*/  NANOSLEEP 0x64 ;  /* 0x000000640000795d */ /* 0x000fea0003800000 */
[----:B------:R-:W-:-:S05]  /*3800*/  UMOV UR4, 0x10 ;  /* 0x0000001000047882 */ /* 0x000fca0000000000 */
[----:B------:R-:W-:Y:S04]  /*3810*/  DEPBAR.LE SB1, 0x36 ;  /* 0x00009d800000791a */ /* 0x000fe80000000000 */
[----:B------:R-:W1:Y:S02]  /*3820*/  UTCATOMSWS.FIND_AND_SET.ALIGN UP0, UR4, UR4 ;  /* 0x00000004000475e3 */ /* 0x000e640008000800 */
[----:B-1----:R-:W-:Y:S01]  /*3830*/  MOV R4, UR4 ;  /* 0x0000000400047c02 */ /* 0x002fe20008000f00 */
[----:B------:R-:W-:Y:S05]  /*3840*/  BRA.U !UP0, `(.L_x_61) ;  /* 0xfffffffd08e87547 */ /* 0x000fea000b83ffff */
.L_x_60:
[-C--:B------:R-:W-:Y:S02]  /*3850*/  SHF.L.U32 R3, R3, R4.reuse, RZ ;  /* 0x0000000403037219 */ /* 0x080fe400000006ff */
[----:B------:R-:W-:Y:S01]  /*3860*/  SHF.L.U32 R0, R0, R4, RZ ;  /* 0x0000000400007219 */ /* 0x000fe200000006ff */
[----:B------:R-:W-:Y:S02]  /*3870*/  IMAD.SHL.U32 R4, R4, 0x20, RZ ;  /* 0x0000002004047824 */ /* 0x000fe400078e00ff */
[----:B------:R1:W-:Y:S04]  /*3880*/  ATOMS.OR RZ, [UR5+0x14], R3 ;  /* 0x00001403ffff798c */ /* 0x0003e8000b000005 */
[----:B------:R1:W-:Y:S04]  /*3890*/  ATOMS.OR RZ, [UR5+0x18], R0 ;  /* 0x00001800ffff798c */ /* 0x0003e8000b000005 */
[----:B------:R1:W-:Y:S01]  /*38a0*/  STS [UR6+0x530], R4 ;  /* 0x00053004ff007988 */ /* 0x0003e20008000806 */
[----:B------:R-:W-:Y:S05]  /*38b0*/  BRA `(.L_x_59) ;  /* 0x0000000000107947 */ /* 0x000fea0003800000 */
.L_x_58:
[----:B------:R-:W-:Y:S02]  /*38c0*/  MOV R0, 0xffffffff ;  /* 0xffffffff00007802 */ /* 0x000fe40000000f00 */
[----:B------:R-:W-:-:S03]  /*38d0*/  MOV R4, 0x3900 ;  /* 0x0000390000047802 */ /* 0x000fc60000000f00 */
[----:B------:R1:W-:Y:S04]  /*38e0*/  STS [UR6+0x530], R0 ;  /* 0x00053000ff007988 */ /* 0x0003e80008000806 */
[----:B-1---5:R-:W-:Y:S05]  /*38f0*/  CALL.REL.NOINC `($__internal_1_$__cuda_sm10x_tcgen05_guardrail_trap_phase_invalid_during_alloc) ;  /* 0x0000003c00987944 */ /* 0x022fea0003c00000 */
.L_x_59:
[----:B------:R-:W-:Y:S05]  /*3900*/  WARPSYNC.ALL ;  /* 0x0000000000007948 */ /* 0x000fea0003800000 */
[----:B------:R-:W2:Y:S01]  /*3910*/  S2UR UR4, SR_CgaCtaId ;  /* 0x00000000000479c3 */ /* 0x000ea20000008800 */
[----:B------:R-:W-:Y:S01]  /*3920*/  UMOV UR13, 0x400 ;  /* 0x00000400000d7882 */ /* 0x000fe20000000000 */
[----:B------:R-:W-:-:S06]  /*3930*/  NOP ;  /* 0x0000000000007918 */ /* 0x000fcc0000000000 */
[----:B------:R-:W-:Y:S06]  /*3940*/  BAR.ARV 0x6, 0xa0 ;  /* 0x0182800000007b1d */ /* 0x000fec0000002000 */
[----:B------:R-:W3:Y:S01]  /*3950*/  LDCU UR5, c[0x0][0x38c] ;  /* 0x00007180ff0577ac */ /* 0x000ee20008000800 */
[----:B------:R-:W-:Y:S01]  /*3960*/  LOP3.LUT R2, R2, 0xffff, RZ, 0xc0, !PT ;  /* 0x0000ffff02027812 */ /* 0x000fe200078ec0ff */
[----:B------:R-:W-:Y:S01]  /*3970*/  IMAD.MOV.U32 R11, RZ, RZ, 0x1 ;  /* 0x00000001ff0b7424 */ /* 0x000fe200078e00ff */
[----:B------:R-:W-:Y:S01]  /*3980*/  CS2R R8, SRZ ;  /* 0x0000000000087805 */ /* 0x000fe2000001ff00 */
[----:B------:R-:W4:Y:S01]  /*3990*/  LDCU UR8, c[0x0][0x38c] ;  /* 0x00007180ff0877ac */ /* 0x000f220008000800 */
[----:B------:R-:W-:Y:S01]  /*39a0*/  R2UR UR15, R2 ;  /* 0x00000000020f72ca */ /* 0x000fe200000e0000 */
[----:B------:R-:W-:Y:S01]  /*39b0*/  IMAD.MOV.U32 R10, RZ, RZ, RZ ;  /* 0x000000ffff0a7224 */ /* 0x000fe200078e00ff */
[----:B------:R-:W-:Y:S01]  /*39c0*/  UMOV UR18, URZ ;  /* 0x000000ff00127c82 */ /* 0x000fe20008000000 */
[----:B------:R-:W-:Y:S01]  /*39d0*/  UMOV UR10, URZ ;  /* 0x000000ff000a7c82 */ /* 0x000fe20008000000 */
[----:B--2---:R-:W-:Y:S01]  /*39e0*/  ULEA UR13, UR4, UR13, 0x18 ;  /* 0x0000000d040d7291 */ /* 0x004fe2000f8ec0ff */
[----:B------:R-:W-:Y:S01]  /*39f0*/  UMOV UR20, 0x0 ;  /* 0x0000000000147882 */ /* 0x000fe20000000000 */
[----:B------:R-:W-:-:S02]  /*3a00*/  UMOV UR21, 0x4080910 ;  /* 0x0408091000157882 */ /* 0x000fc40000000000 */
[----:B------:R-:W-:Y:S02]  /*3a10*/  UIADD3 UR6, UPT, UPT, UR13, 0x4c00, URZ ;  /* 0x00004c000d067890 */ /* 0x000fe4000fffe0ff */
[----:B------:R-:W-:Y:S02]  /*3a20*/  UIADD3 UR7, UPT, UPT, UR13, 0x27400, URZ ;  /* 0x000274000d077890 */ /* 0x000fe4000fffe0ff */
[----:B---3--:R-:W-:Y:S01]  /*3a30*/  UIADD3 UR5, UPT, UPT, UR5, 0x7, URZ ;  /* 0x0000000705057890 */ /* 0x008fe2000fffe0ff */
[----:B-1----:R-:W1:Y:S01]  /*3a40*/  LDS R0, [UR13+0x530] ;  /* 0x0005300dff007984 */ /* 0x002e620008000800 */
[----:B------:R-:W-:Y:S02]  /*3a50*/  USHF.R.U32.HI UR6, URZ, 0x4, UR6 ;  /* 0x00000004ff067899 */ /* 0x000fe40008011606 */
[----:B------:R-:W-:Y:S02]  /*3a60*/  USHF.R.S32.HI UR4, URZ, 0x1f, UR5 ;  /* 0x0000001fff047899 */ /* 0x000fe40008011405 */
[----:B------:R-:W-:-:S02]  /*3a70*/  ULOP3.LUT UR6, UR6, 0x3fff, URZ, 0xc0, !UPT ;  /* 0x00003fff06067892 */ /* 0x000fc4000f8ec0ff */
[----:B------:R-:W-:Y:S02]  /*3a80*/  ULEA.HI UR4, UR4, UR5, URZ, 0x3 ;  /* 0x0000000504047291 */ /* 0x000fe4000f8f18ff */
[----:B------:R-:W-:Y:S02]  /*3a90*/  USHF.R.U32.HI UR5, URZ, 0x4, UR7 ;  /* 0x00000004ff057899 */ /* 0x000fe40008011607 */
[----:B------:R-:W-:Y:S02]  /*3aa0*/  USHF.R.S32.HI UR22, URZ, 0x3, UR4 ;  /* 0x00000003ff167899 */ /* 0x000fe40008011404 */
[----:B------:R-:W-:Y:S02]  /*3ab0*/  ULOP3.LUT UR5, UR5, 0x3fff, URZ, 0xc0, !UPT ;  /* 0x00003fff05057892 */ /* 0x000fe4000f8ec0ff */
[----:B------:R-:W-:Y:S02]  /*3ac0*/  UISETP.LT.AND UP0, UPT, UR22, 0x1, UPT ;  /* 0x000000011600788c */ /* 0x000fe4000bf01270 */
[----:B------:R-:W-:-:S02]  /*3ad0*/  ULOP3.LUT UR16, UR6, 0x10000, URZ, 0xfc, !UPT ;  /* 0x0001000006107892 */ /* 0x000fc4000f8efcff */
[----:B------:R-:W-:Y:S02]  /*3ae0*/  USEL UR23, UR22, 0x1, !UP0 ;  /* 0x0000000116177887 */ /* 0x000fe4000c000000 */
[----:B------:R-:W-:Y:S02]  /*3af0*/  ULOP3.LUT UR17, UR5, 0x10000, URZ, 0xfc, !UPT ;  /* 0x0001000005117892 */ /* 0x000fe4000f8efcff */
[----:B------:R-:W-:Y:S02]  /*3b00*/  UIADD3 UR23, UPT, UPT, -UR23, URZ, URZ ;  /* 0x000000ff17177290 */ /* 0x000fe4000fffe1ff */
[----:B----4-:R-:W-:Y:S01]  /*3b10*/  UISETP.GE.AND UP4, UPT, UR8, 0x1, UPT ;  /* 0x000000010800788c */ /* 0x010fe2000bf86270 */
[----:B-1----:R-:W-:-:S15]  /*3b20*/  R2UR UR24, R0 ;  /* 0x00000000001872ca */ /* 0x002fde00000e0000 */
.L_x_68:
[----:B------:R-:W-:Y:S02]  /*3b30*/  LEA R0, R10, UR13, 0x3 ;  /* 0x0000000d0a007c11 */ /* 0x000fe4000f8e18ff */
[----:B------:R-:W-:Y:S02]  /*3b40*/  SHF.L.U32 R2, R9, 0x1f, RZ ;  /* 0x0000001f09027819 */ /* 0x000fe400000006ff */
[----:B------:R-:W-:Y:S01]  /*3b50*/  PLOP3.LUT P0, PT, PT, PT, UP4, 0x80, 0x8 ;  /* 0x000000000008781c */ /* 0x000fe20003f0f048 */
[----:B------:R-:W-:Y:S01]  /*3b60*/  VIADD R3, R0, 0x490 ;  /* 0x0000049000037836 */ /* 0x000fe20000000000 */
[----:B-1----:R-:W1:Y:S02]  /*3b70*/  SYNCS.PHASECHK.TRANS64.TRYWAIT P1, [R0+URZ+0x480], R2 ;  /* 0x00048002000075a7 */ /* 0x002e6400080211ff */
[----:B-1-3--:R-:W-:Y:S09]  /*3b80*/  @!P1 BRA `(.L_x_62) ;  /* 0x0000003400ac9947 */ /* 0x00aff20003800000 */
.L_x_128:
[----:B------:R-:W-:Y:S01]  /*3b90*/  LEA R4, R10, UR13, 0x4 ;  /* 0x0000000d0a047c11 */ /* 0x000fe2000f8e20ff */
[----:B------:R-:W-:Y:S01]  /*3ba0*/  @UP4 ULEA UR4, UR10, UR13, 0x3 ;  /* 0x0000000d0a044291 */ /* 0x000fe2000f8e18ff */
[----:B------:R-:W-:Y:S01]  /*3bb0*/  PLOP3.LUT P2, PT, PT, PT, PT, 0x80, 0x8 ;  /* 0x000000000008781c */ /* 0x000fe20003f4f070 */
[----:B------:R-:W-:Y:S01]  /*3bc0*/  ULEA UR19, UR18, UR13, 0x3 ;  /* 0x0000000d12137291 */ /* 0x000fe2000f8e18ff */
[----:B------:R-:W-:Y:S02]  /*3bd0*/  PRMT R3, RZ, 0x654, R3 ;  /* 0x00000654ff037816 */ /* 0x000fe40000000003 */
[----:B------:R-:W2:Y:S01]  /*3be0*/  LDS.128 R4, [R4+0x510] ;  /* 0x0005100004047984 */ /* 0x000ea20000000c00 */
[----:B-1----:R-:W-:Y:S02]  /*3bf0*/  @P0 SHF.L.U32 R2, R8, 0x1f, RZ ;  /* 0x0000001f08020819 */ /* 0x002fe400000006ff */
[----:B------:R-:W-:Y:S01]  /*3c00*/  SHF.L.U32 R0, R11, 0x1f, RZ ;  /* 0x0000001f0b007819 */ /* 0x000fe200000006ff */
[----:B------:R-:W-:Y:S01]  /*3c10*/  @!PT LDS RZ, [RZ] ;  /* 0x00000000fffff984 */ /* 0x000fe20000000800 */
[----:B------:R-:W-:Y:S01]  /*3c20*/  @!PT LDS RZ, [RZ] ;  /* 0x00000000fffff984 */ /* 0x000fe20000000800 */
[----:B------:R-:W-:Y:S01]  /*3c30*/  @!PT LDS RZ, [RZ] ;  /* 0x00000000fffff984 */ /* 0x000fe20000000800 */
[----:B------:R-:W-:Y:S01]  /*3c40*/  @!PT LDS RZ, [RZ] ;  /* 0x00000000fffff984 */ /* 0x000fe20000000800 */
[----:B------:R1:W-:Y:S06]  /*3c50*/  MEMBAR.ALL.CTA ;  /* 0x0000000000007992 */ /* 0x0003ec0000008000 */
[----:B-1----:R-:W1:Y:S02]  /*3c60*/  FENCE.VIEW.ASYNC.S ;  /* 0x00000000000073c6 */ /* 0x002e640000000000 */
[----:B-1----:R1:W-:Y:S01]  /*3c70*/  SYNCS.ARRIVE.TRANS64.RED.A1T0 RZ, [R3+URZ], RZ ;  /* 0x000000ff03ff79a7 */ /* 0x0023e200081004ff */
[----:B------:R1:W3:Y:S01]  /*3c80*/  @P0 SYNCS.PHASECHK.TRANS64.TRYWAIT P2, [UR4], R2 ;  /* 0x00000002ff0005a7 */ /* 0x0002e20008041104 */
[----:B--2---:R-:W-:Y:S01]  /*3c90*/  LOP3.LUT P1, RZ, R6, 0x1, RZ, 0xc0, !PT ;  /* 0x0000000106ff7812 */ /* 0x004fe2000782c0ff */
[----:B------:R-:W2:Y:S02]  /*3ca0*/  SYNCS.PHASECHK.TRANS64.TRYWAIT P0, [UR19+0x4c0], R0 ;  /* 0x0004c000ff0075a7 */ /* 0x000ea40008001113 */
[----:B-123--:R-:W-:Y:S10]  /*3cb0*/  @!P0 BRA `(.L_x_63) ;  /* 0x0000003400748947 */ /* 0x00eff40003800000 */
.L_x_130:
[----:B------:R-:W-:Y:S01]  /*3cc0*/  IADD3 R10, PT, PT, R10, 0x1, RZ ;  /* 0x000000010a0a7810 */ /* 0x000fe20007ffe0ff */
[----:B------:R-:W-:Y:S06]  /*3cd0*/  BRA.U !UP4, `(.L_x_64) ;  /* 0x000000010ca07547 */ /* 0x000fec000b800000 */
[----:B------:R-:W-:Y:S02]  /*3ce0*/  ULEA.HI UR4, UR18, UR18, URZ, 0x1 ;  /* 0x0000001212047291 */ /* 0x000fe4000f8f08ff */
[----:B------:R-:W-:Y:S02]  /*3cf0*/  UPLOP3.LUT UP2, UPT, UPT, UPT, UPT, 0x40, 0x4 ;  /* 0x000000000004789c */ /* 0x000fe40003f4e870 */
[----:B------:R-:W-:Y:S02]  /*3d00*/  USHF.L.U32 UR5, UR4, 0x4, URZ ;  /* 0x0000000404057899 */ /* 0x000fe400080006ff */
[----:B------:R-:W-:Y:S02]  /*3d10*/  ULOP3.LUT UR14, UR4, 0xffe, URZ, 0xc0, !UPT ;  /* 0x00000ffe040e7892 */ /* 0x000fe4000f8ec0ff */
[----:B------:R-:W-:Y:S02]  /*3d20*/  ULOP3.LUT UR4, UR5, 0xffffffe0, URZ, 0xc0, !UPT ;  /* 0xffffffe005047892 */ /* 0x000fe4000f8ec0ff */
[----:B------:R-:W-:-:S02]  /*3d30*/  UIADD3 UR14, UPT, UPT, -UR14, UR18, URZ ;  /* 0x000000120e0e7290 */ /* 0x000fc4000fffe1ff */
[----:B------:R-:W-:Y:S01]  /*3d40*/  UIADD3 UR4, UPT, UPT, UR24, UR4, URZ ;  /* 0x0000000418047290 */ /* 0x000fe2000fffe0ff */
[----:B------:R-:W-:Y:S01]  /*3d50*/  UMOV UR12, UR23 ;  /* 0x00000017000c7c82 */ /* 0x000fe20008000000 */
[----:B------:R-:W-:Y:S02]  /*3d60*/  UMOV UR11, UR22 ;  /* 0x00000016000b7c82 */ /* 0x000fe40008000000 */
[----:B------:R-:W-:Y:S01]  /*3d70*/  ULEA UR14, UR14, UR4, 0x14 ;  /* 0x000000040e0e7291 */ /* 0x000fe2000f8ea0ff */
[----:B------:R-:W-:-:S11]  /*3d80*/  UMOV UR5, UR10 ;  /* 0x0000000a00057c82 */ /* 0x000fd60008000000 */
.L_x_67:
[----:B------:R-:W-:Y:S02]  /*3d90*/  UIADD3 UR12, UPT, UPT, UR12, 0x1, URZ ;  /* 0x000000010c0c7890 */ /* 0x000fe4000fffe0ff */
[----:B--2---:R-:W-:Y:S02]  /*3da0*/  ULEA UR6, UR5, UR13, 0x3 ;  /* 0x0000000d05067291 */ /* 0x004fe4000f8e18ff */
[----:B------:R-:W-:Y:S01]  /*3db0*/  UISETP.NE.AND UP3, UPT, UR12, URZ, UPT ;  /* 0x000000ff0c00728c */ /* 0x000fe2000bf65270 */
[----:B---3--:R-:W-:Y:S10]  /*3dc0*/  @P2 BRA `(.L_x_65) ;  /* 0x00000000000c2947 */ /* 0x008ff40003800000 */
[----:B-1----:R-:W-:Y:S04]  /*3dd0*/  SHF.L.U32 R2, R8, 0x1f, RZ ;  /* 0x0000001f08027819 */ /* 0x002fe800000006ff */
[----:B------:R-:W1:Y:S02]  /*3de0*/  SYNCS.PHASECHK.TRANS64.TRYWAIT P0, [UR6], R2 ;  /* 0x00000002ff0075a7 */ /* 0x000e640008001106 */
[----:B-1----:R-:W-:Y:S05]  /*3df0*/  @!P0 BRA `(.L_x_66) ;  /* 0x00000034003c8947 */ /* 0x002fea0003800000 */
.L_x_65:
[----:B------:R-:W-:Y:S01]  /*3e00*/  UISETP.NE.AND UP0, UPT, UR11, 0x1, UPT ;  /* 0x000000010b00788c */ /* 0x000fe2000bf05270 */
[----:B------:R-:W-:Y:S01]  /*3e10*/  PLOP3.LUT P2, PT, PT, PT, PT, 0x80, 0x8 ;  /* 0x000000000008781c */ /* 0x000fe20003f4f070 */
[----:B------:R-:W-:Y:S02]  /*3e20*/  UIADD3 UR4, UPT, UPT, UR5, 0x1, URZ ;  /* 0x0000000105047890 */ /* 0x000fe4000fffe0ff */
[----:B------:R-:W-:Y:S02]  /*3e30*/  ULEA UR8, UR5, UR17, 0x6 ;  /* 0x0000001105087291 */ /* 0x000fe4000f8e30ff */
[----:B------:R-:W-:Y:S01]  /*3e40*/  UISETP.NE.AND UP1, UPT, UR4, 0x45, UPT ;  /* 0x000000450400788c */ /* 0x000fe2000bf25270 */
[----:B------:R-:W-:Y:S01]  /*3e50*/  PLOP3.LUT P0, PT, PT, PT, UP0, 0x80, 0x8 ;  /* 0x000000000008781c */ /* 0x000fe20003f0f008 */
[----:B------:R-:W-:Y:S02]  /*3e60*/  UIADD3 UR11, UPT, UPT, UR11, -0x1, URZ ;  /* 0xffffffff0b0b7890 */ /* 0x000fe4000fffe0ff */
[----:B------:R-:W-:Y:S02]  /*3e70*/  USEL UR7, URZ, 0x1, UP1 ;  /* 0x00000001ff077887 */ /* 0x000fe40008800000 */
[----:B------:R-:W-:Y:S01]  /*3e80*/  USEL UR10, UR4, URZ, UP1 ;  /* 0x000000ff040a7287 */ /* 0x000fe20008800000 */
[----:B------:R-:W-:Y:S03]  /*3e90*/  UMOV UR9, 0xc0004010 ;  /* 0xc000401000097882 */ /* 0x000fe60000000000 */
[----:B------:R-:W-:Y:S01]  /*3ea0*/  @UP0 ULEA UR4, UR10, UR13, 0x3 ;  /* 0x0000000d0a040291 */ /* 0x000fe2000f8e18ff */
[----:B------:R-:W-:Y:S01]  /*3eb0*/  LOP3.LUT R8, R8, UR7, RZ, 0x3c, !PT ;  /* 0x0000000708087c12 */ /* 0x000fe2000f8e3cff */
[----:B------:R-:W-:Y:S03]  /*3ec0*/  UMOV UR7, 0xc0004010 ;  /* 0xc000401000077882 */ /* 0x000fe60000000000 */
[----:B-1----:R-:W-:Y:S04]  /*3ed0*/  @P0 SHF.L.U32 R0, R8, 0x1f, RZ ;  /* 0x0000001f08000819 */ /* 0x002fe800000006ff */
[----:B------:R2:W3:Y:S01]  /*3ee0*/  @P0 SYNCS.PHASECHK.TRANS64.TRYWAIT P2, [UR4], R0 ;  /* 0x00000000ff0005a7 */ /* 0x0004e20008041104 */
[----:B------:R-:W-:Y:S02]  /*3ef0*/  UIADD3 UR4, UPT, UPT, UR6, 0x228, URZ ;  /* 0x0000022806047890 */ /* 0x000fe4000fffe0ff */
[----:B------:R-:W-:Y:S03]  /*3f00*/  ULEA UR6, UR5, UR16, 0x7 ;  /* 0x0000001005067291 */ /* 0x000fe6000f8e38ff */
[----:B------:R-:W-:Y:S06]  /*3f10*/  UMOV UR5, UR10 ;  /* 0x0000000a00057c82 */ /* 0x000fec0008000000 */
[----:B------:R2:W-:Y:S01]  /*3f20*/  UTCHMMA gdesc[UR6], gdesc[UR8], tmem[UR14], tmem[UR20], idesc[UR21], UP2 ;  /* 0x00ff1408060075ea */ /* 0x0005e2000900000e */
[----:B------:R-:W-:Y:S01]  /*3f30*/  UPLOP3.LUT UP2, UPT, UPT, UPT, UPT, 0x80, 0x8 ;  /* 0x000000000008789c */ /* 0x000fe20003f4f070 */
[----:B------:R2:W-:Y:S01]  /*3f40*/  UTCBAR.MULTICAST [UR4], URZ, UR15 ;  /* 0x000000ff040073e9 */ /* 0x0005e2000800080f */
[----:B------:R-:W-:Y:S09]  /*3f50*/  BRA.U UP3, `(.L_x_67) ;  /* 0xfffffffd038c7547 */ /* 0x000ff2000b83ffff */
.L_x_64:
[----:B--2---:R-:W-:Y:S01]  /*3f60*/  UIADD3 UR4, UPT, UPT, UR18, 0x1, URZ ;  /* 0x0000000112047890 */ /* 0x004fe2000fffe0ff */
[C---:B------:R-:W-:Y:S01]  /*3f70*/  ISETP.NE.AND P0, PT, R10.reuse, 0x2, PT ;  /* 0x000000020a00780c */ /* 0x040fe20003f05270 */
[----:B------:R-:W-:Y:S02]  /*3f80*/  UIADD3 UR5, UPT, UPT, UR19, 0x4a0, URZ ;  /* 0x000004a013057890 */ /* 0x000fe4000fffe0ff */
[----:B------:R-:W-:Y:S01]  /*3f90*/  UISETP.NE.AND UP0, UPT, UR4, 0x4, UPT ;  /* 0x000000040400788c */ /* 0x000fe2000bf05270 */
[----:B-1----:R-:W-:Y:S02]  /*3fa0*/  SEL R0, RZ, 0x1, P0 ;  /* 0x00000001ff007807 */ /* 0x002fe40000000000 */
[----:B------:R-:W-:Y:S01]  /*3fb0*/  SEL R10, R10, RZ, P0 ;  /* 0x000000ff0a0a7207 */ /* 0x000fe20000000000 */
[----:B------:R-:W-:Y:S01]  /*3fc0*/  USEL UR6, URZ, 0x1, UP0 ;  /* 0x00000001ff067887 */ /* 0x000fe20008000000 */
[----:B------:R-:W-:Y:S01]  /*3fd0*/  LOP3.LUT R9, R9, R0, RZ, 0x3c, !PT ;  /* 0x0000000009097212 */ /* 0x000fe200078e3cff */
[----:B------:R-:W-:Y:S01]  /*3fe0*/  USEL UR18, UR4, URZ, UP0 ;  /* 0x000000ff04127287 */ /* 0x000fe20008000000 */
[----:B------:R1:W-:Y:S03]  /*3ff0*/  UTCBAR [UR5], URZ ;  /* 0x000000ff050073e9 */ /* 0x0003e600080000ff */
[----:B------:R-:W-:Y:S01]  /*4000*/  LOP3.LUT R11, R11, UR6, RZ, 0x3c, !PT ;  /* 0x000000060b0b7c12 */ /* 0x000fe2000f8e3cff */
[----:B------:R-:W-:Y:S07]  /*4010*/  @P1 BRA `(.L_x_68) ;  /* 0xfffffff800c41947 */ /* 0x000fee000383ffff */
[----:B------:R-:W2:Y:S01]  /*4020*/  S2UR UR8, SR_CgaCtaId ;  /* 0x00000000000879c3 */ /* 0x000ea20000008800 */
[----:B------:R-:W-:Y:S01]  /*4030*/  ELECT P0, URZ, PT ;  /* 0x0000000000ff782f */ /* 0x000fe20003800000 */
[----:B------:R-:W-:Y:S01]  /*4040*/  IMAD.MOV.U32 R0, RZ, RZ, 0x1 ;  /* 0x00000001ff007424 */ /* 0x000fe200078e00ff */
[----:B------:R-:W-:Y:S01]  /*4050*/  UIADD3 UR13, UPT, UPT, UR13, 0x4c0, URZ ;  /* 0x000004c00d0d7890 */ /* 0x000fe2000fffe0ff */
[----:B------:R-:W-:Y:S01]  /*4060*/  SHF.L.U32 R2, R11, 0x1f, RZ ;  /* 0x0000001f0b027819 */ /* 0x000fe200000006ff */
[----:B------:R-:W-:-:S03]  /*4070*/  UMOV UR4, 0x40 ;  /* 0x0000004000047882 */ /* 0x000fc60000000000 */
[----:B------:R-:W-:Y:S01]  /*4080*/  UVIRTCOUNT.DEALLOC.SMPOOL 0x80 ;  /* 0x000000800000784c */ /* 0x000fe20000000000 */
[----:B--2---:R-:W-:Y:S02]  /*4090*/  ULEA UR8, UR8, UR4, 0x18 ;  /* 0x0000000408087291 */ /* 0x004fe4000f8ec0ff */
[----:B------:R-:W-:-:S07]  /*40a0*/  ULEA UR4, UR18, UR13, 0x3 ;  /* 0x0000000d12047291 */ /* 0x000fce000f8e18ff */
[----:B------:R2:W-:Y:S02]  /*40b0*/  @P0 STS.U8 [UR8+0x1c], R0 ;  /* 0x00001c00ff000988 */ /* 0x0005e40008000008 */
[----:B------:R-:W4:Y:S02]  /*40c0*/  SYNCS.PHASECHK.TRANS64.TRYWAIT P0, [UR4], R2 ;  /* 0x00000002ff0075a7 */ /* 0x000f240008001104 */
[----:B--2-4-:R-:W-:Y:S05]  /*40d0*/  @!P0 BRA `(.L_x_69) ;  /* 0x00000030009c8947 */ /* 0x014fea0003800000 */
.L_x_133:
[----:B------:R-:W-:-:S04]  /*40e0*/  UIADD3 UR4, UPT, UPT, UR18, 0x1, URZ ;  /* 0x0000000112047890 */ /* 0x000fc8000fffe0ff */
[----:B------:R-:W-:-:S04]  /*40f0*/  UISETP.NE.AND UP0, UPT, UR4, 0x4, UPT ;  /* 0x000000040400788c */ /* 0x000fc8000bf05270 */
[----:B------:R-:W-:Y:S02]  /*4100*/  USEL UR6, URZ, 0x1, UP0 ;  /* 0x00000001ff067887 */ /* 0x000fe40008000000 */
[----:B------:R-:W-:-:S04]  /*4110*/  USEL UR4, UR4, URZ, UP0 ;  /* 0x000000ff04047287 */ /* 0x000fc80008000000 */
[----:B-1----:R-:W-:Y:S01]  /*4120*/  ULEA UR5, UR4, UR13, 0x3 ;  /* 0x0000000d04057291 */ /* 0x002fe2000f8e18ff */
[----:B--2---:R-:W-:-:S04]  /*4130*/  LOP3.LUT R2, R11, UR6, RZ, 0x3c, !PT ;  /* 0x000000060b027c12 */ /* 0x004fc8000f8e3cff */
[----:B------:R-:W-:-:S04]  /*4140*/  SHF.L.U32 R3, R2, 0x1f, RZ ;  /* 0x0000001f02037819 */ /* 0x000fc800000006ff */
[----:B------:R-:W1:Y:S02]  /*4150*/  SYNCS.PHASECHK.TRANS64.TRYWAIT P0, [UR5], R3 ;  /* 0x00000003ff0075a7 */ /* 0x000e640008001105 */
[----:B-1----:R-:W-:Y:S05]  /*4160*/  @!P0 BRA `(.L_x_70) ;  /* 0x0000003000908947 */ /* 0x002fea0003800000 */
.L_x_135:
        /* <DEDUP_REMOVED lines=9> */
.L_x_137:
[----:B------:R-:W-:-:S04]  /*4200*/  UIADD3 UR4, UPT, UPT, UR4, 0x1, URZ ;  /* 0x0000000104047890 */ /* 0x000fc8000fffe0ff */
[----:B------:R-:W-:-:S04]  /*4210*/  UISETP.NE.AND UP0, UPT, UR4, 0x4, UPT ;  /* 0x000000040400788c */ /* 0x000fc8000bf05270 */
[----:B------:R-:W-:Y:S02]  /*4220*/  USEL UR5, URZ, 0x1, UP0 ;  /* 0x00000001ff057887 */ /* 0x000fe40008000000 */
[----:B------:R-:W-:-:S04]  /*4230*/  USEL UR4, UR4, URZ, UP0 ;  /* 0x000000ff04047287 */ /* 0x000fc80008000000 */
[----:B------:R-:W-:Y:S01]  /*4240*/  ULEA UR4, UR4, UR13, 0x3 ;  /* 0x0000000d04047291 */ /* 0x000fe2000f8e18ff */
[----:B------:R-:W-:-:S04]  /*4250*/  LOP3.LUT R2, R2, UR5, RZ, 0x3c, !PT ;  /* 0x0000000502027c12 */ /* 0x000fc8000f8e3cff */
[----:B------:R-:W-:-:S04]  /*4260*/  SHF.L.U32 R2, R2, 0x1f, RZ ;  /* 0x0000001f02027819 */ /* 0x000fc800000006ff */
[----:B------:R-:W2:Y:S02]  /*4270*/  SYNCS.PHASECHK.TRANS64.TRYWAIT P0, [UR4], R2 ;  /* 0x00000002ff0075a7 */ /* 0x000ea40008001104 */
[----:B--2---:R-:W-:Y:S05]  /*4280*/  @!P0 BRA `(.L_x_72) ;  /* 0x0000003000788947 */ /* 0x004fea0003800000 */
.L_x_139:
[----:B------:R-:W-:Y:S01]  /*4290*/  NOP ;  /* 0x0000000000007918 */ /* 0x000fe20000000000 */
[----:B-1----:R-:W1:Y:S01]  /*42a0*/  LDS R0, [UR8+0x14] ;  /* 0x00001408ff007984 */ /* 0x002e620008000800 */
[----:B------:R-:W-:Y:S01]  /*42b0*/  ULOP3.LUT UR4, UR24, 0xffff, URZ, 0xc0, !UPT ;  /* 0x0000ffff18047892 */ /* 0x000fe2000f8ec0ff */
[----:B------:R-:W-:Y:S01]  /*42c0*/  UMOV UR5, 0xffff ;  /* 0x0000ffff00057882 */ /* 0x000fe20000000000 */
[----:B------:R-:W-:Y:S02]  /*42d0*/  UMOV UR6, 0x1 ;  /* 0x0000000100067882 */ /* 0x000fe40000000000 */
[----:B------:R-:W-:-:S04]  /*42e0*/  USHF.R.U32.HI UR4, URZ, 0x5, UR4 ;  /* 0x00000005ff047899 */ /* 0x000fc80008011604 */
[----:B------:R-:W-:Y:S02]  /*42f0*/  USHF.L.U32 UR5, UR5, UR4, URZ ;  /* 0x0000000405057299 */ /* 0x000fe400080006ff */
[----:B------:R-:W-:-:S04]  /*4300*/  USHF.L.U32 UR4, UR6, UR4, URZ ;  /* 0x0000000406047299 */ /* 0x000fc800080006ff */
[----:B-1----:R-:W-:-:S04]  /*4310*/  LOP3.LUT R0, R0, UR5, RZ, 0xc0, !PT ;  /* 0x0000000500007c12 */ /* 0x002fc8000f8ec0ff */
[----:B------:R-:W-:-:S13]  /*4320*/  ISETP.NE.AND P0, PT, R0, UR5, PT ;  /* 0x0000000500007c0c */ /* 0x000fda000bf05270 */
[----:B------:R-:W-:Y:S05]  /*4330*/  @P0 BRA `(.L_x_73) ;  /* 0x0000000000580947 */ /* 0x000fea0003800000 */
[----:B------:R-:W1:Y:S02]  /*4340*/  LDS R0, [UR8+0x18] ;  /* 0x00001808ff007984 */ /* 0x000e640008000800 */
[----:B-1----:R-:W-:-:S04]  /*4350*/  LOP3.LUT R0, R0, UR4, RZ, 0xc0, !PT ;  /* 0x0000000400007c12 */ /* 0x002fc8000f8ec0ff */
[----:B------:R-:W-:-:S13]  /*4360*/  ISETP.NE.AND P0, PT, R0, UR4, PT ;  /* 0x0000000400007c0c */ /* 0x000fda000bf05270 */
[----:B------:R-:W-:Y:S05]  /*4370*/  @P0 BRA `(.L_x_74) ;  /* 0x00000000003c0947 */ /* 0x000fea0003800000 */
[----:B------:R-:W1:Y:S01]  /*4380*/  S2R R2, SR_LANEID ;  /* 0x0000000000027919 */ /* 0x000e620000000000 */
[----:B------:R-:W-:-:S06]  /*4390*/  ULOP3.LUT UR5, URZ, UR5, URZ, 0x33, !UPT ;  /* 0x00000005ff057292 */ /* 0x000fcc000f8e33ff */
[----:B------:R-:W-:-:S04]  /*43a0*/  IMAD.U32 R0, RZ, RZ, UR5 ;  /* 0x00000005ff007e24 */ /* 0x000fc8000f8e00ff */
[----:B------:R2:W4:Y:S02]  /*43b0*/  REDUX UR7, R0 ;  /* 0x00000000000773c4 */ /* 0x0005240000000000 */
[----:B------:R1:W-:Y:S01]  /*43c0*/  UTCATOMSWS.AND URZ, UR5 ;  /* 0x0000000500ff79e3 */ /* 0x0003e20008000000 */
[----:B--2---:R-:W-:Y:S01]  /*43d0*/  LOP3.LUT R0, RZ, UR4, RZ, 0x33, !PT ;  /* 0x00000004ff007c12 */ /* 0x004fe2000f8e33ff */
[----:B------:R-:W-:Y:S02]  /*43e0*/  VOTEU.ANY UR4, UPT, PT ;  /* 0x0000000000047886 */ /* 0x000fe400038e0100 */
[----:B------:R-:W-:Y:S02]  /*43f0*/  UFLO.U32 UR4, UR4 ;  /* 0x00000004000472bd */ /* 0x000fe400080e0000 */
[----:B------:R-:W2:Y:S04]  /*4400*/  REDUX UR6, R0 ;  /* 0x00000000000673c4 */ /* 0x000ea80000000000 */
[----:B-1----:R-:W-:-:S02]  /*4410*/  ISETP.EQ.U32.AND P0, PT, R2, UR4, PT ;  /* 0x0000000402007c0c */ /* 0x002fc4000bf02070 */
[----:B----4-:R-:W-:-:S11]  /*4420*/  MOV R2, UR7 ;  /* 0x0000000700027c02 */ /* 0x010fd60008000f00 */
[----:B------:R1:W-:Y:S01]  /*4430*/  @P0 ATOMS.AND RZ, [UR8+0x14], R2 ;  /* 0x00001402ffff098c */ /* 0x0003e2000a800008 */
[----:B--2---:R-:W-:-:S05]  /*4440*/  IMAD.U32 R0, RZ, RZ, UR6 ;  /* 0x00000006ff007e24 */ /* 0x004fca000f8e00ff */
[----:B------:R1:W-:Y:S01]  /*4450*/  @P0 ATOMS.AND RZ, [UR8+0x18], R0 ;  /* 0x00001800ffff098c */ /* 0x0003e2000a800008 */
[----:B------:R-:W-:Y:S05]  /*4460*/  BRA `(.L_x_75) ;  /* 0x0000000000147947 */ /* 0x000fea0003800000 */
.L_x_74:
[----:B------:R-:W-:Y:S02]  /*4470*/  MOV R2, 0x4490 ;  /* 0x0000449000027802 */ /* 0x000fe40000000f00 */
[----:B---3-5:R-:W-:Y:S05]  /*4480*/  CALL.REL.NOINC `($__internal_0_$__cuda_sm10x_tcgen05_guardrail_trap_col_being_dealloced_not_returned_by_alloc) ;  /* 0x0000003000a87944 */ /* 0x028fea0003c00000 */
[----:B------:R-:W-:Y:S05]  /*4490*/  BRA `(.L_x_75) ;  /* 0x0000000000087947 */ /* 0x000fea0003800000 */
.L_x_73:
[----:B------:R-:W-:Y:S02]  /*44a0*/  MOV R2, 0x44c0 ;  /* 0x000044c000027802 */ /* 0x000fe40000000f00 */
[----:B---3-5:R-:W-:Y:S05]  /*44b0*/  CALL.REL.NOINC `($__internal_2_$__cuda_sm10x_tcgen05_guardrail_trap_unallocated_columns_being_dealloced) ;  /* 0x0000003000b47944 */ /* 0x028fea0003c00000 */
.L_x_75:
[----:B------:R-:W-:Y:S01]  /*44c0*/  NOP ;  /* 0x0000000000007918 */ /* 0x000fe20000000000 */
[----:B------:R-:W-:Y:S05]  /*44d0*/  EXIT ;  /* 0x000000000000794d */ /* 0x000fea0003800000 */
.L_x_57:
[----:B------:R-:W-:-:S09]  /*44e0*/  UISETP.NE.OR UP0, UPT, UR22, 0x3, !UP3 ;  /* 0x000000031600788c */ /* 0x000fd2000df05670 */
[----:B------:R-:W-:Y:S05]  /*44f0*/  BRA.U UP0, `(.L_x_76) ;  /* 0x0000000d00487547 */ /* 0x000fea000b800000 */
[----:B------:R-:W1:Y:S01]  /*4500*/  LDCU UR27, c[0x0][0x370] ;  /* 0x00006e00ff1b77ac */ /* 0x000e620008000800 */
[----:B------:R-:W2:Y:S01]  /*4510*/  LDC.64 R16, c[0x0][0x348] ;  /* 0x0000d200ff107b82 */ /* 0x000ea20000000a00 */
[----:B------:R-:W-:Y:S02]  /*4520*/  HFMA2 R13, -RZ, RZ, 0, 0 ;  /* 0x00000000ff0d7431 */ /* 0x000fe400000001ff */
[----:B------:R-:W-:Y:S01]  /*4530*/  IMAD.MOV.U32 R15, RZ, RZ, 0x1 ;  /* 0x00000001ff0f7424 */ /* 0x000fe200078e00ff */
[----:B------:R-:W1:Y:S01]  /*4540*/  LDCU.128 UR28, c[0x0][0xb10] ;  /* 0x00016200ff1c77ac */ /* 0x000e620008000c00 */
[----:B------:R-:W-:Y:S01]  /*4550*/  IMAD.MOV.U32 R14, RZ, RZ, RZ ;  /* 0x000000ffff0e7224 */ /* 0x000fe200078e00ff */
[----:B------:R-:W-:Y:S01]  /*4560*/  MOV R12, 0x2000 ;  /* 0x00002000000c7802 */ /* 0x000fe20000000f00 */
[----:B------:R-:W3:Y:S01]  /*4570*/  LDCU UR26, c[0x0][0x374] ;  /* 0x00006e80ff1a77ac */ /* 0x000ee20008000800 */
[----:B------:R-:W4:Y:S01]  /*4580*/  LDC.64 R2, c[0x0][0x888] ;  /* 0x00022200ff027b82 */ /* 0x000f220000000a00 */
[----:B------:R-:W3:Y:S01]  /*4590*/  LDCU UR16, c[0x0][0xb0c] ;  /* 0x00016180ff1077ac */ /* 0x000ee20008000800 */
[----:B------:R-:W3:Y:S06]  /*45a0*/  LDCU UR35, c[0x0][0xb20] ;  /* 0x00016400ff2377ac */ /* 0x000eec0008000800 */
[----:B------:R-:W2:Y:S01]  /*45b0*/  LDC.64 R4, c[0x0][0x890] ;  /* 0x00022400ff047b82 */ /* 0x000ea20000000a00 */
[----:B------:R-:W3:Y:S01]  /*45c0*/  LDCU UR4, c[0x0][0xb30] ;  /* 0x00016600ff0477ac */ /* 0x000ee20008000800 */
[----:B-1----:R-:W-:-:S02]  /*45d0*/  UIMAD.WIDE.U32 UR6, UR27, UR28, URZ ;  /* 0x0000001c1b0672a5 */ /* 0x002fc4000f8e00ff */
[----:B---3--:R-:W-:Y:S01]  /*45e0*/  UIMAD.WIDE.U32 UR8, UR26, UR31, URZ ;  /* 0x0000001f1a0872a5 */ /* 0x008fe2000f8e00ff */
[----:B------:R-:W-:Y:S01]  /*45f0*/  UMOV UR17, 0x400 ;  /* 0x0000040000117882 */ /* 0x000fe20000000000 */
[----:B------:R-:W-:-:S03]  /*4600*/  UPLOP3.LUT UP3, UPT, UPT, UPT, UPT, 0x40, 0x4 ;  /* 0x000000000004789c */ /* 0x000fc60003f6e870 */
[----:B------:R-:W-:Y:S01]  /*4610*/  UMOV UR6, UR7 ;  /* 0x0000000700067c82 */ /* 0x000fe20008000000 */
[----:B------:R-:W-:Y:S01]  /*4620*/  UISETP.GE.AND UP0, UPT, UR40, 0x1, UPT ;  /* 0x000000012800788c */ /* 0x000fe2000bf06270 */
[----:B------:R-:W-:Y:S01]  /*4630*/  UMOV UR32, UR9 ;  /* 0x0000000900207c82 */ /* 0x000fe20008000000 */
[----:B------:R-:W-:Y:S01]  /*4640*/  UISETP.NE.AND UP4, UPT, UR40, 0x1, UPT ;  /* 0x000000012800788c */ /* 0x000fe2000bf85270 */
[----:B------:R-:W1:Y:S01]  /*4650*/  LDCU.64 UR14, c[0x0][0xb28] ;  /* 0x00016500ff0e77ac */ /* 0x000e620008000a00 */
[----:B------:R-:W-:Y:S02]  /*4660*/  ULEA UR17, UR63, UR17, 0x18 ;  /* 0x000000113f117291 */ /* 0x000fe4000f8ec0ff */
[----:B------:R-:W-:Y:S02]  /*4670*/  UISETP.NE.AND UP6, UPT, UR16, 0x1, UPT ;  /* 0x000000011000788c */ /* 0x000fe4000bfc5270 */
[----:B------:R-:W-:Y:S02]  /*4680*/  UISETP.NE.AND UP5, UPT, UR30, 0x1, UPT ;  /* 0x000000011e00788c */ /* 0x000fe4000bfa5270 */
[----:B------:R-:W-:-:S02]  /*4690*/  USHF.R.U32.HI UR33, URZ, UR29, UR6 ;  /* 0x0000001dff217299 */ /* 0x000fc40008011606 */
[----:B------:R-:W-:Y:S02]  /*46a0*/  USHF.R.U32.HI UR32, URZ, UR35, UR32 ;  /* 0x00000023ff207299 */ /* 0x000fe40008011620 */
[----:B------:R-:W-:Y:S01]  /*46b0*/  UISETP.NE.AND UP2, UPT, UR4, 0x1, UPT ;  /* 0x000000010400788c */ /* 0x000fe2000bf45270 */
[----:B------:R-:W-:-:S10]  /*46c0*/  UMOV UR24, URZ ;  /* 0x000000ff00187c82 */ /* 0x000fd40008000000 */
.L_x_84:
[C---:B------:R-:W-:Y:S02]  /*46d0*/  LEA R7, R14.reuse, UR17, 0x3 ;  /* 0x000000110e077c11 */ /* 0x040fe4000f8e18ff */
[----:B------:R-:W-:Y:S02]  /*46e0*/  SHF.L.U32 R0, R13, 0x1f, RZ ;  /* 0x0000001f0d007819 */ /* 0x000fe400000006ff */
[----:B------:R-:W-:Y:S02]  /*46f0*/  LEA R8, R14, UR17, 0x4 ;  /* 0x000000110e087c11 */ /* 0x000fe4000f8e20ff */
[----:B---3--:R-:W3:Y:S02]  /*4700*/  SYNCS.PHASECHK.TRANS64.TRYWAIT P0, [R7+URZ+0x480], R0 ;  /* 0x00048000070075a7 */ /* 0x008ee400080011ff */
[----:B---3--:R-:W-:Y:S05]  /*4710*/  @!P0 BRA `(.L_x_77) ;  /* 0x0000002c006c8947 */ /* 0x008fea0003800000 */
.L_x_140:
[----:B------:R-:W1:Y:S01]  /*4720*/  LDS.128 R8, [R8+0x510] ;  /* 0x0005100008087984 */ /* 0x000e620000000c00 */
[----:B------:R-:W-:Y:S01]  /*4730*/  UISETP.GE.AND UP0, UPT, UR40, 0x1, UPT ;  /* 0x000000012800788c */ /* 0x000fe2000bf06270 */
[----:B------:R-:W-:Y:S01]  /*4740*/  @!PT LDS RZ, [RZ] ;  /* 0x00000000fffff984 */ /* 0x000fe20000000800 */
[----:B------:R-:W-:Y:S01]  /*4750*/  @!PT LDS RZ, [RZ] ;  /* 0x00000000fffff984 */ /* 0x000fe20000000800 */
[----:B------:R-:W-:Y:S01]  /*4760*/  @!PT LDS RZ, [RZ] ;  /* 0x00000000fffff984 */ /* 0x000fe20000000800 */
[----:B------:R-:W-:Y:S01]  /*4770*/  @!PT LDS RZ, [RZ] ;  /* 0x00000000fffff984 */ /* 0x000fe20000000800 */
[----:B------:R2:W-:Y:S06]  /*4780*/  MEMBAR.ALL.CTA ;  /* 0x0000000000007992 */ /* 0x0005ec0000008000 */
[----:B--2---:R-:W2:Y:S01]  /*4790*/  FENCE.VIEW.ASYNC.S ;  /* 0x00000000000073c6 */ /* 0x004ea20000000000 */
[----:B-1----:R-:W-:Y:S11]  /*47a0*/  LOP3.LUT P0, RZ, R10, 0x1, RZ, 0xc0, !PT ;  /* 0x000000010aff7812 */ /* 0x002ff6000780c0ff */
[----:B------:R-:W-:Y:S02]  /*47b0*/  @!UPT UIADD3 URZ, UPT, UPT, URZ, URZ, URZ ;  /* 0x000000fffffff290 */ /* 0x000fe4000fffe0ff */
[----:B--2---:R-:W-:Y:S01]  /*47c0*/  VOTEU.ANY UP1, P0 ;  /* 0x0000000000ff7886 */ /* 0x004fe20000020100 */
[----:B------:R-:W-:Y:S11]  /*47d0*/  PLOP3.LUT P0, PT, PT, PT, UP1, 0x80, 0x8 ;  /* 0x000000000008781c */ /* 0x000ff60003f0f018 */
[----:B------:R-:W-:Y:S02]  /*47e0*/  @!UPT UIADD3 URZ, UPT, UPT, URZ, URZ, URZ ;  /* 0x000000fffffff290 */ /* 0x000fe4000fffe0ff */
[----:B---3--:R-:W-:Y:S02]  /*47f0*/  @P0 SHF.R.U32.HI R0, RZ, 0x10, R9 ;  /* 0x00000010ff000819 */ /* 0x008fe40000011609 */
[----:B------:R-:W-:Y:S02]  /*4800*/  @P0 MOV R6, R8 ;  /* 0x0000000800060202 */ /* 0x000fe40000000f00 */
[----:B------:R-:W-:Y:S01]  /*4810*/  @P0 R2UR UR4, R0 ;  /* 0x00000000000402ca */ /* 0x000fe200000e0000 */
[----:B------:R-:W-:Y:S01]  /*4820*/  VIADD R0, R7, 0x490 ;  /* 0x0000049007007836 */ /* 0x000fe20000000000 */
[----:B------:R-:W-:Y:S02]  /*4830*/  @P0 LOP3.LUT R8, R9, 0xffff, RZ, 0xc0, !PT ;  /* 0x0000ffff09080812 */ /* 0x000fe400078ec0ff */
[----:B------:R-:W-:Y:S02]  /*4840*/  @P0 R2UR UR6, R6 ;  /* 0x00000000060602ca */ /* 0x000fe400000e0000 */
[----:B------:R-:W-:Y:S02]  /*4850*/  PRMT R0, RZ, 0x654, R0 ;  /* 0x00000654ff007816 */ /* 0x000fe40000000000 */
[----:B------:R-:W-:Y:S02]  /*4860*/  @P0 R2UR UR5, R8 ;  /* 0x00000000080502ca */ /* 0x000fe400000e0000 */
[----:B------:R1:W-:Y:S03]  /*4870*/  SYNCS.ARRIVE.TRANS64.RED.A1T0 RZ, [R0+URZ], RZ ;  /* 0x000000ff00ff79a7 */ /* 0x0003e600081004ff */
[----:B------:R-:W-:Y:S04]  /*4880*/  @UP1 UMOV UR25, UR4 ;  /* 0x0000000400191c82 */ /* 0x000fe80008000000 */
[----:B------:R-:W-:Y:S04]  /*4890*/  @UP1 UMOV UR13, UR6 ;  /* 0x00000006000d1c82 */ /* 0x000fe80008000000 */
[----:B------:R-:W-:Y:S01]  /*48a0*/  @UP1 UMOV UR7, UR5 ;  /* 0x0000000500071c82 */ /* 0x000fe20008000000 */
[----:B------:R-:W-:Y:S05]  /*48b0*/  BRA.U !UP0, `(.L_x_78) ;  /* 0x0000000108a47547 */ /* 0x000fea000b800000 */
[----:B------:R-:W-:Y:S02]  /*48c0*/  UIMAD.WIDE.U32 UR10, UR7, UR31, URZ ;  /* 0x0000001f070a72a5 */ /* 0x000fe4000f8e00ff */
[----:B------:R-:W-:Y:S02]  /*48d0*/  UIMAD.WIDE.U32 UR18, UR13, UR28, URZ ;  /* 0x0000001c0d1272a5 */ /* 0x000fe4000f8e00ff */
[----:B------:R-:W-:Y:S02]  /*48e0*/  USEL UR4, UR26, UR32, !UP5 ;  /* 0x000000201a047287 */ /* 0x000fe4000e800000 */
[----:B------:R-:W-:Y:S02]  /*48f0*/  USEL UR8, UR27, UR33, !UP6 ;  /* 0x000000211b087287 */ /* 0x000fe4000f000000 */
[----:B------:R-:W-:Y:S02]  /*4900*/  UIMAD.WIDE.U32 UR20, UR4, UR14, URZ ;  /* 0x0000000e041472a5 */ /* 0x000fe4000f8e00ff */
[----:B------:R-:W-:Y:S01]  /*4910*/  UIMAD.WIDE.U32 UR22, UR8, UR14, URZ ;  /* 0x0000000e081672a5 */ /* 0x000fe2000f8e00ff */
[----:B------:R-:W-:Y:S02]  /*4920*/  UMOV UR5, UR11 ;  /* 0x0000000b00057c82 */ /* 0x000fe40008000000 */
[----:B------:R-:W-:Y:S03]  /*4930*/  USHF.R.U32.HI UR6, URZ, UR35, UR5 ;  /* 0x00000023ff067299 */ /* 0x000fe60008011605 */
[----:B------:R-:W-:Y:S01]  /*4940*/  UMOV UR5, UR19 ;  /* 0x0000001300057c82 */ /* 0x000fe20008000000 */
[----:B------:R-:W-:Y:S02]  /*4950*/  USEL UR6, UR7, UR6, !UP5 ;  /* 0x0000000607067287 */ /* 0x000fe4000e800000 */
[----:B------:R-:W-:Y:S02]  /*4960*/  USHF.R.U32.HI UR9, URZ, UR29, UR5 ;  /* 0x0000001dff097299 */ /* 0x000fe40008011605 */
[----:B------:R-:W-:Y:S01]  /*4970*/  UIMAD.WIDE.U32 UR10, UR6, UR14, URZ ;  /* 0x0000000e060a72a5 */ /* 0x000fe2000f8e00ff */
[----:B------:R-:W-:Y:S02]  /*4980*/  UMOV UR5, UR21 ;  /* 0x0000001500057c82 */ /* 0x000fe40008000000 */
[----:B------:R-:W-:Y:S03]  /*4990*/  @UP4 USHF.R.U32.HI UR4, URZ, UR15, UR5 ;  /* 0x0000000fff044299 */ /* 0x000fe60008011605 */
[----:B------:R-:W-:Y:S01]  /*49a0*/  UMOV UR5, UR23 ;  /* 0x0000001700057c82 */ /* 0x000fe20008000000 */
[----:B------:R-:W-:Y:S02]  /*49b0*/  UIMAD UR4, UR40, UR4, URZ ;  /* 0x00000004280472a4 */ /* 0x000fe4000f8e02ff */
[----:B------:R-:W-:Y:S02]  /*49c0*/  @UP4 USHF.R.U32.HI UR8, URZ, UR15, UR5 ;  /* 0x0000000fff084299 */ /* 0x000fe40008011605 */
[----:B------:R-:W-:Y:S02]  /*49d0*/  USEL UR5, UR13, UR9, !UP6 ;  /* 0x000000090d057287 */ /* 0x000fe4000f000000 */
[----:B------:R-:W-:Y:S02]  /*49e0*/  UIMAD UR9, UR40, UR8, URZ ;  /* 0x00000008280972a4 */ /* 0x000fe4000f8e02ff */
[----:B------:R-:W-:Y:S03]  /*49f0*/  UISETP.GE.AND UP0, UPT, UR6, UR4, UPT ;  /* 0x000000040600728c */ /* 0x000fe6000bf06270 */
[----:B------:R-:W-:Y:S01]  /*4a00*/  UMOV UR4, UR11 ;  /* 0x0000000b00047c82 */ /* 0x000fe20008000000 */
[----:B------:R-:W-:Y:S02]  /*4a10*/  UISETP.GE.OR UP0, UPT, UR5, UR9, UP0 ;  /* 0x000000090500728c */ /* 0x000fe40008706670 */
[----:B------:R-:W-:Y:S02]  /*4a20*/  USHF.R.U32.HI UR4, URZ, UR15, UR4 ;  /* 0x0000000fff047299 */ /* 0x000fe40008011604 */
[----:B------:R-:W-:Y:S02]  /*4a30*/  UIMAD.WIDE.U32 UR10, UR5, UR14, URZ ;  /* 0x0000000e050a72a5 */ /* 0x000fe4000f8e00ff */
[----:B------:R-:W-:Y:S04]  /*4a40*/  USEL UR12, UR6, UR4, !UP4 ;  /* 0x00000004060c7287 */ /* 0x000fe8000e000000 */
[----:B------:R-:W-:Y:S01]  /*4a50*/  UIADD3 UR9, UPT, UPT, -UR12, URZ, URZ ;  /* 0x000000ff0c097290 */ /* 0x000fe2000fffe1ff */
[----:B------:R-:W-:Y:S02]  /*4a60*/  @!UP0 UMOV UR4, UR11 ;  /* 0x0000000b00048c82 */ /* 0x000fe40008000000 */
[----:B------:R-:W-:Y:S02]  /*4a70*/  @!UP0 USHF.R.U32.HI UR4, URZ, UR15, UR4 ;  /* 0x0000000fff048299 */ /* 0x000fe40008011604 */
[----:B------:R-:W-:Y:S02]  /*4a80*/  UIMAD UR9, UR40, UR9, UR6 ;  /* 0x00000009280972a4 */ /* 0x000fe4000f8e0206 */
[----:B------:R-:W-:Y:S04]  /*4a90*/  @!UP0 USEL UR4, UR5, UR4, !UP4 ;  /* 0x0000000405048287 */ /* 0x000fe8000e000000 */
[----:B------:R-:W-:Y:S02]  /*4aa0*/  @!UP0 UIMAD UR9, UR8, UR9, UR4 ;  /* 0x00000009080982a4 */ /* 0x000fe4000f8e0204 */
[----:B------:R-:W-:Y:S02]  /*4ab0*/  @!UP0 UIADD3 UR10, UPT, UPT, UR12, -UR4, URZ ;  /* 0x800000040c0a8290 */ /* 0x000fe4000fffe0ff */
[----:B------:R-:W-:Y:S02]  /*4ac0*/  UIADD3 UR4, UPT, UPT, -UR5, URZ, URZ ;  /* 0x000000ff05047290 */ /* 0x000fe4000fffe1ff */
[----:B------:R-:W-:Y:S02]  /*4ad0*/  UIADD3 UR8, UPT, UPT, -UR6, URZ, URZ ;  /* 0x000000ff06087290 */ /* 0x000fe4000fffe1ff */
[----:B------:R-:W-:Y:S02]  /*4ae0*/  @!UP0 UIMAD UR6, UR10, UR40, UR5 ;  /* 0x000000280a0682a4 */ /* 0x000fe4000f8e0205 */
[----:B------:R-:W-:Y:S02]  /*4af0*/  UIMAD UR13, UR16, UR4, UR13 ;  /* 0x00000004100d72a4 */ /* 0x000fe4000f8e020d */
[----:B------:R-:W-:Y:S01]  /*4b00*/  UIMAD UR7, UR30, UR8, UR7 ;  /* 0x000000081e0772a4 */ /* 0x000fe2000f8e0207 */
[----:B------:R-:W-:Y:S02]  /*4b10*/  @!UP0 UMOV UR5, UR9 ;  /* 0x0000000900058c82 */ /* 0x000fe40008000000 */
[----:B------:R-:W-:Y:S02]  /*4b20*/  UIMAD UR13, UR5, UR16, UR13 ;  /* 0x00000010050d72a4 */ /* 0x000fe4000f8e020d */
[----:B------:R-:W-:Y:S11]  /*4b30*/  UIMAD UR7, UR6, UR30, UR7 ;  /* 0x0000001e060772a4 */ /* 0x000ff6000f8e0207 */
[----:B------:R-:W-:Y:S01]  /*4b40*/  @!UPT UIADD3 URZ, UPT, UPT, URZ, URZ, URZ ;  /* 0x000000fffffff290 */ /* 0x000fe2000fffe0ff */
.L_x_78:
[----:B------:R-:W2:Y:S01]  /*4b50*/  @!UP2 LDCU.128 UR20, c[0x0][0xb10] ;  /* 0x00016200ff14a7ac */ /* 0x000ea20008000c00 */
[C---:B------:R-:W-:Y:S02]  /*4b60*/  ISETP.NE.U32.AND P1, PT, R4.reuse, RZ, PT ;  /* 0x000000ff0400720c */ /* 0x040fe40003f25070 */
[----:B------:R-:W-:Y:S02]  /*4b70*/  ISETP.NE.U32.AND P0, PT, R4, RZ, PT ;  /* 0x000000ff0400720c */ /* 0x000fe40003f05070 */
[C---:B------:R-:W-:Y:S02]  /*4b80*/  ISETP.NE.AND.EX P1, PT, R5.reuse, RZ, PT, P1 ;  /* 0x000000ff0500720c */ /* 0x040fe40003f25310 */
[----:B------:R-:W-:Y:S01]  /*4b90*/  ISETP.NE.AND.EX P0, PT, R5, RZ, PT, P0 ;  /* 0x000000ff0500720c */ /* 0x000fe20003f05300 */
[----:B------:R-:W3:Y:S01]  /*4ba0*/  @!UP2 LDCU UR5, c[0x0][0xb0c] ;  /* 0x00016180ff05a7ac */ /* 0x000ee20008000800 */
[----:B--2---:R-:W-:Y:S07]  /*4bb0*/  UIMAD.WIDE.U32 UR8, UR13, UR20, URZ ;  /* 0x000000140d0872a5 */ /* 0x004fee000f8e00ff */
[----:B------:R-:W-:Y:S01]  /*4bc0*/  @!UP2 UMOV UR4, UR9 ;  /* 0x000000090004ac82 */ /* 0x000fe20008000000 */
[----:B---3--:R-:W-:Y:S02]  /*4bd0*/  @!UP2 UISETP.NE.AND UP0, UPT, UR5, 0x1, UPT ;  /* 0x000000010500a88c */ /* 0x008fe4000bf05270 */
[----:B------:R-:W-:Y:S02]  /*4be0*/  @!UP2 USHF.R.U32.HI UR4, URZ, UR21, UR4 ;  /* 0x00000015ff04a299 */ /* 0x000fe40008011604 */
[----:B------:R-:W-:Y:S02]  /*4bf0*/  UIMAD.WIDE.U32 UR8, UR7, UR23, URZ ;  /* 0x00000017070872a5 */ /* 0x000fe4000f8e00ff */
[----:B------:R-:W-:Y:S02]  /*4c00*/  @!UP2 USEL UR10, UR13, UR4, !UP0 ;  /* 0x000000040d0aa287 */ /* 0x000fe4000c000000 */
[----:B------:R-:W-:Y:S03]  /*4c10*/  @!UP2 UISETP.NE.AND UP0, UPT, UR22, 0x1, UPT ;  /* 0x000000011600a88c */ /* 0x000fe6000bf05270 */
[----:B------:R-:W-:Y:S02]  /*4c20*/  @!UP2 UMOV UR6, UR9 ;  /* 0x000000090006ac82 */ /* 0x000fe40008000000 */
[----:B------:R-:W2:Y:S02]  /*4c30*/  @!UP2 LDCU UR4, c[0x0][0xb20] ;  /* 0x00016400ff04a7ac */ /* 0x000ea40008000800 */
[----:B--2---:R-:W-:Y:S04]  /*4c40*/  @!UP2 USHF.R.U32.HI UR6, URZ, UR4, UR6 ;  /* 0x00000004ff06a299 */ /* 0x004fe80008011606 */
[----:B------:R-:W-:Y:S04]  /*4c50*/  @!UP2 USEL UR6, UR7, UR6, !UP0 ;  /* 0x000000060706a287 */ /* 0x000fe8000c000000 */
[----:B------:R-:W-:Y:S02]  /*4c60*/  @!UP2 UIADD3 UR4, UPT, UPT, -UR10, UR6, URZ ;  /* 0x000000060a04a290 */ /* 0x000fe4000fffe1ff */
[----:B------:R-:W-:Y:S02]  /*4c70*/  @!UP2 UIADD3 UR6, UPT, UPT, UR10, -UR6, URZ ;  /* 0x800000060a06a290 */ /* 0x000fe4000fffe0ff */
[----:B------:R-:W-:Y:S02]  /*4c80*/  @!UP2 UIMAD UR13, UR4, UR5, UR13 ;  /* 0x00000005040da2a4 */ /* 0x000fe4000f8e020d */
[----:B------:R-:W-:Y:S01]  /*4c90*/  @!UP2 UIMAD UR7, UR6, UR22, UR7 ;  /* 0x000000160607a2a4 */ /* 0x000fe2000f8e0207 */
[----:B------:R-:W-:Y:S11]  /*4ca0*/  BRA.U UP3, `(.L_x_79) ;  /* 0x0000000103107547 */ /* 0x000ff6000b800000 */
[----:B------:R-:W-:Y:S04]  /*4cb0*/  MOV R6, UR34 ;  /* 0x0000002200067c02 */ /* 0x000fe80008000f00 */
[----:B------:R-:W-:Y:S04]  /*4cc0*/  SHF.L.U32 R6, R6, 0x1f, RZ ;  /* 0x0000001f06067819 */ /* 0x000fe800000006ff */
[----:B------:R-:W2:Y:S02]  /*4cd0*/  SYNCS.PHASECHK.TRANS64.TRYWAIT P2, [UR17+0x478], R6 ;  /* 0x00047806ff0075a7 */ /* 0x000ea40008041111 */
[----:B--2---:R-:W-:Y:S05]  /*4ce0*/  @!P2 BRA `(.L_x_80) ;  /* 0x00000028000ca947 */ /* 0x004fea0003800000 */
.L_x_79:
[----:B------:R-:W-:Y:S05]  /*4cf0*/  @!P1 BRA `(.L_x_81) ;  /* 0x0000000000309947 */ /* 0x000fea0003800000 */
[----:B----4-:R-:W-:Y:S01]  /*4d00*/  ISETP.NE.U32.AND P1, PT, R2, RZ, PT ;  /* 0x000000ff0200720c */ /* 0x010fe20003f25070 */
[----:B------:R-:W2:Y:S01]  /*4d10*/  LDCU.64 UR4, c[0x0][0x358] ;  /* 0x00006b00ff0477ac */ /* 0x000ea20008000a00 */
[----:B------:R-:W-:Y:S02]  /*4d20*/  IMAD.MOV.U32 R51, RZ, RZ, 0x1 ;  /* 0x00000001ff337424 */ /* 0x000fe400078e00ff */
[----:B------:R-:W-:Y:S11]  /*4d30*/  ISETP.NE.AND.EX P1, PT, R3, RZ, PT, P1 ;  /* 0x000000ff0300720c */ /* 0x000ff60003f25310 */
[----:B------:R-:W-:Y:S02]  /*4d40*/  @!UPT UIADD3 URZ, UPT, UPT, URZ, URZ, URZ ;  /* 0x000000fffffff290 */ /* 0x000fe4000fffe0ff */
[----:B-1----:R-:W1:Y:S01]  /*4d50*/  @P1 LDC.64 R6, c[0x0][0x888] ;  /* 0x00022200ff061b82 */ /* 0x002e620000000a00 */
[----:B------:R-:W-:Y:S04]  /*4d60*/  @P1 IMAD R0, R4, UR36, RZ ;  /* 0x0000002404001c24 */ /* 0x000fe8000f8e02ff */
[----:B-1----:R-:W-:Y:S04]  /*4d70*/  @P1 IMAD.WIDE R6, R0, 0x4, R6 ;  /* 0x0000000400061825 */ /* 0x002fe800078e0206 */
[----:B------:R-:W-:Y:S01]  /*4d80*/  HFMA2 R0, -RZ, RZ, 0, 5.9604644775390625e-08 ;  /* 0x00000001ff007431 */ /* 0x000fe200000001ff */
[----:B--2--5:R2:W5:Y:S04]  /*4d90*/  @P1 LDG.E R25, desc[UR4][R6.64] ;  /* 0x0000000406191981 */ /* 0x024568000c1e1900 */
[----:B------:R-:W-:Y:S01]  /*4da0*/  @!P1 PRMT R51, R0, 0x7610, R51 ;  /* 0x0000761000339816 */ /* 0x000fe20000000033 */
[----:B--2---:R-:W3:Y:S06]  /*4db0*/  @!P1 LDC R25, c[0x0][0x880] ;  /* 0x00022000ff199b82 */ /* 0x004eec0000000800 */
.L_x_81:
[----:B---3-5:R-:W-:Y:S01]  /*4dc0*/  @!P0 FSETP.EQ.AND P1, PT, R25, RZ, PT ;  /* 0x000000ff1900820b */ /* 0x028fe20003f22000 */
[----:B------:R-:W-:Y:S01]  /*4dd0*/  @!UPT UIADD3 URZ, UPT, UPT, URZ, URZ, URZ ;  /* 0x000000fffffff290 */ /* 0x000fe2000fffe0ff */
[----:B------:R-:W-:Y:S11]  /*4de0*/  @!P0 BRA `(.L_x_82) ;  /* 0x0000000000188947 */ /* 0x000ff60003800000 */
[----:B------:R-:W-:Y:S02]  /*4df0*/  LOP3.LUT P0, RZ, R51, 0xff, RZ, 0xc0, !PT ;  /* 0x000000ff33ff7812 */ /* 0x000fe4000780c0ff */
[----:B----4-:R-:W-:Y:S04]  /*4e00*/  ISETP.NE.U32.AND P1, PT, R2, RZ, PT ;  /* 0x000000ff0200720c */ /* 0x010fe80003f25070 */
[----:B------:R-:W-:Y:S04]  /*4e10*/  ISETP.NE.AND.EX P1, PT, R3, RZ, PT, P1 ;  /* 0x000000ff0300720c */ /* 0x000fe80003f25310 */
[----:B------:R-:W-:Y:S03]  /*4e20*/  PLOP3.LUT P1, PT, P1, PT, PT, 0x8, 0x80 ;  /* 0x000000000080781c */ /* 0x000fe60000f2e170 */
[----:B------:R-:W-:Y:S11]  /*4e30*/  @P0 FSETP.EQ.AND P1, PT, R25, RZ, PT ;  /* 0x000000ff1900020b */ /* 0x000ff60003f22000 */
[----:B------:R-:W-:Y:S02]  /*4e40*/  @!UPT UIADD3 URZ, UPT, UPT, URZ, URZ, URZ ;  /* 0x000000fffffff290 */ /* 0x000fe4000fffe0ff */
.L_x_82:
[----:B------:R-:W-:Y:S01]  /*4e50*/  ULEA UR4, UR24, UR17, 0x3 ;  /* 0x0000001118047291 */ /* 0x000fe2000f8e18ff */
[----:B-1----:R-:W-:Y:S02]  /*4e60*/  SHF.L.U32 R0, R15, 0x1f, RZ ;  /* 0x0000001f0f007819 */ /* 0x002fe400000006ff */
[----:B------:R-:W-:Y:S01]  /*4e70*/  ELECT P2, URZ, PT ;  /* 0x0000000000ff782f */ /* 0x000fe20003840000 */
[----:B------:R-:W-:Y:S05]  /*4e80*/  VIADD R14, R14, 0x1 ;  /* 0x000000010e0e7836 */ /* 0x000fea0000000000 */
[----:B------:R-:W1:Y:S02]  /*4e90*/  SYNCS.PHASECHK.TRANS64.TRYWAIT P0, [UR4+0x460], R0 ;  /* 0x00046000ff0075a7 */ /* 0x000e640008001104 */
[----:B-1----:R-:W-:Y:S05]  /*4ea0*/  @!P0 BRA `(.L_x_83) ;  /* 0x0000002400b48947 */ /* 0x002fea0003800000 */
.L_x_143:
[----:B------:R-:W-:Y:S01]  /*4eb0*/  UIADD3 UR9, UPT, UPT, UR4, 0x450, URZ ;  /* 0x0000045004097890 */ /* 0x000fe2000fffe0ff */
[----:B------:R-:W-:Y:S01]  /*4ec0*/  PLOP3.LUT P1, PT, P1, P2, PT, 0xf2, 0x2f ;  /* 0x00000000002f781c */ /* 0x000fe20000f25e72 */
[----:B------:R-:W-:Y:S01]  /*4ed0*/  UPLOP3.LUT UP3, UPT, UPT, UPT, UPT, 0x80, 0x8 ;  /* 0x000000000008789c */ /* 0x000fe20003f6f070 */
[----:B------:R-:W-:Y:S01]  /*4ee0*/  UMOV UR20, 0x0 ;  /* 0x0000000000147882 */ /* 0x000fe20000000000 */
[----:B------:R-:W-:Y:S01]  /*4ef0*/  UMOV UR21, 0x10000000 ;  /* 0x1000000000157882 */ /* 0x000fe20000000000 */
[----:B------:R-:W-:Y:S01]  /*4f00*/  UMOV UR12, UR36 ;  /* 0x00000024000c7c82 */ /* 0x000fe20008000000 */
[----:B------:R-:W-:Y:S08]  /*4f10*/  UMOV UR36, UR25 ;  /* 0x0000001900247c82 */ /* 0x000ff00008000000 */
[----:B-1----:R-:W-:Y:S01]  /*4f20*/  @!P1 IADD3 R6, P0, PT, R16, 0x580, RZ ;  /* 0x0000058010069810 */ /* 0x002fe20007f1e0ff */
[----:B------:R-:W-:Y:S03]  /*4f30*/  VOTEU.ALL UP0, P1 ;  /* 0x0000000000ff7886 */ /* 0x000fe60000800000 */
[----:B------:R-:W-:Y:S01]  /*4f40*/  @!P1 R2UR UR6, R6 ;  /* 0x00000000060692ca */ /* 0x000fe200000e0000 */
[----:B------:R-:W-:Y:S01]  /*4f50*/  @!P1 IMAD.X R0, RZ, RZ, R17, P0 ;  /* 0x000000ffff009224 */ /* 0x000fe200000e0611 */
[----:B------:R-:W-:Y:S01]  /*4f60*/  @!UP0 USHF.L.U32 UR10, UR46, 0x5, URZ ;  /* 0x000000052e0a8899 */ /* 0x000fe200080006ff */
[----:B------:R-:W-:Y:S01]  /*4f70*/  ISETP.NE.AND P0, PT, R14, 0x2, PT ;  /* 0x000000020e00780c */ /* 0x000fe20003f05270 */
[----:B------:R-:W-:Y:S02]  /*4f80*/  @!UP0 USHF.L.U32 UR11, UR47, 0x6, URZ ;  /* 0x000000062f0b8899 */ /* 0x000fe400080006ff */
[----:B------:R-:W-:Y:S01]  /*4f90*/  @!P1 R2UR UR5, R0 ;  /* 0x00000000000592ca */ /* 0x000fe200000e0000 */
[----:B------:R-:W-:Y:S01]  /*4fa0*/  UIADD3 UR46, UPT, UPT, UR7, UR57, URZ ;  /* 0x00000039072e7290 */ /* 0x000fe2000fffe0ff */
[----:B------:R-:W-:Y:S01]  /*4fb0*/  SEL R0, RZ, 0x1, P0 ;  /* 0x00000001ff007807 */ /* 0x000fe20000000000 */
[----:B------:R-:W-:Y:S01]  /*4fc0*/  UIADD3 UR47, UPT, UPT, UR13, UR60, URZ ;  /* 0x0000003c0d2f7290 */ /* 0x000fe2000fffe0ff */
[----:B------:R-:W-:Y:S02]  /*4fd0*/  SEL R14, R14, RZ, P0 ;  /* 0x000000ff0e0e7207 */ /* 0x000fe40000000000 */
[----:B------:R-:W-:Y:S01]  /*4fe0*/  LOP3.LUT R13, R13, R0, RZ, 0x3c, !PT ;  /* 0x000000000d0d7212 */ /* 0x000fe200078e3cff */
[----:B------:R-:W-:Y:S01]  /*4ff0*/  IMAD.U32 R6, RZ, RZ, UR6 ;  /* 0x00000006ff067e24 */ /* 0x000fe2000f8e00ff */
[----:B------:R-:W-:Y:S04]  /*5000*/  UPRMT UR6, UR63, 0x654, UR9 ;  /* 0x000006543f067896 */ /* 0x000fe80008000009 */
[----:B------:R-:W-:Y:S01]  /*5010*/  @!P1 R2UR UR18, R6 ;  /* 0x00000000061292ca */ /* 0x000fe200000e0000 */
[----:B------:R-:W-:Y:S01]  /*5020*/  IMAD.U32 R7, RZ, RZ, UR5 ;  /* 0x00000005ff077e24 */ /* 0x000fe2000f8e00ff */
[----:B------:R-:W-:Y:S04]  /*5030*/  @!UP0 ULEA UR5, UR24, UR17, 0xd ;  /* 0x0000001118058291 */ /* 0x000fe8000f8e68ff */
[----:B------:R-:W-:Y:S01]  /*5040*/  @!P1 R2UR UR19, R7 ;  /* 0x00000000071392ca */ /* 0x000fe200000e0000 */
[----:B------:R-:W-:Y:S01]  /*5050*/  @!UP0 UIADD3 UR8, UPT, UPT, UR5, 0x800, URZ ;  /* 0x0000080005088890 */ /* 0x000fe2000fffe0ff */
[----:B------:R-:W-:Y:S01]  /*5060*/  VOTEU.ALL UP0, P1 ;  /* 0x0000000000ff7886 */ /* 0x000fe20000800000 */
[----:B------:R-:W-:Y:S10]  /*5070*/  UIADD3 UR5, UPT, UPT, UR24, 0x1, URZ ;  /* 0x0000000118057890 */ /* 0x000ff4000fffe0ff */
[----:B------:R3:W-:Y:S01]  /*5080*/  @!UP0 UTMALDG.3D [UR8], [UR18], desc[UR20] ;  /* 0x00001408120085b4 */ /* 0x0007e20008011000 */
[----:B------:R3:W-:Y:S01]  /*5090*/  @!P1 SYNCS.ARRIVE.TRANS64.RED.A0TR RZ, [UR4+0x450], R12 ;  /* 0x0004500cffff99a7 */ /* 0x0007e20008300404 */
[----:B------:R-:W-:Y:S04]  /*50a0*/  UISETP.NE.AND UP0, UPT, UR5, 0x2, UPT ;  /* 0x000000020500788c */ /* 0x000fe8000bf05270 */
[----:B------:R-:W-:Y:S02]  /*50b0*/  USEL UR4, URZ, 0x1, UP0 ;  /* 0x00000001ff047887 */ /* 0x000fe40008000000 */
[----:B------:R-:W-:Y:S04]  /*50c0*/  USEL UR24, UR5, URZ, UP0 ;  /* 0x000000ff05187287 */ /* 0x000fe80008000000 */
[----:B------:R-:W-:Y:S01]  /*50d0*/  LOP3.LUT R15, R15, UR4, RZ, 0x3c, !PT ;  /* 0x000000040f0f7c12 */ /* 0x000fe2000f8e3cff */
[----:B------:R-:W-:Y:S01]  /*50e0*/  SYNCS.ARRIVE.TRANS64.RED.A1T0 RZ, [UR6], RZ ;  /* 0x000000ffffff79a7 */ /* 0x000fe20008100406 */
[----:B------:R-:W-:Y:S06]  /*50f0*/  BRA.U UP1, `(.L_x_84) ;  /* 0xfffffff501747547 */ /* 0x000fec000b83ffff */
[----:B------:R-:W-:Y:S01]  /*5100*/  UIADD3 UR17, UPT, UPT, UR17, 0x460, URZ ;  /* 0x0000046011117890 */ /* 0x000fe2000fffe0ff */
[----:B----4-:R-:W-:-:S03]  /*5110*/  SHF.L.U32 R2, R15, 0x1f, RZ ;  /* 0x0000001f0f027819 */ /* 0x010fc600000006ff */
[----:B------:R-:W-:-:S09]  /*5120*/  ULEA UR4, UR24, UR17, 0x3 ;  /* 0x0000001118047291 */ /* 0x000fd2000f8e18ff */
[----:B------:R-:W1:Y:S02]  /*5130*/  SYNCS.PHASECHK.TRANS64.TRYWAIT P0, [UR4], R2 ;  /* 0x00000002ff0075a7 */ /* 0x000e640008001104 */
[----:B-1----:R-:W-:Y:S05]  /*5140*/  @!P0 BRA `(.L_x_85) ;  /* 0x0000002400248947 */ /* 0x002fea0003800000 */
.L_x_145:
[----:B------:R-:W-:-:S04]  /*5150*/  UIADD3 UR4, UPT, UPT, UR24, 0x1, URZ ;  /* 0x0000000118047890 */ /* 0x000fc8000fffe0ff */
[----:B------:R-:W-:-:S04]  /*5160*/  UISETP.NE.AND UP0, UPT, UR4, 0x2, UPT ;  /* 0x000000020400788c */ /* 0x000fc8000bf05270 */
[----:B------:R-:W-:Y:S02]  /*5170*/  USEL UR5, URZ, 0x1, UP0 ;  /* 0x00000001ff057887 */ /* 0x000fe40008000000 */
[----:B------:R-:W-:-:S04]  /*5180*/  USEL UR4, UR4, URZ, UP0 ;  /* 0x000000ff04047287 */ /* 0x000fc80008000000 */
[----:B------:R-:W-:Y:S01]  /*5190*/  ULEA UR4, UR4, UR17, 0x3 ;  /* 0x0000001104047291 */ /* 0x000fe2000f8e18ff */
[----:B-1----:R-:W-:-:S04]  /*51a0*/  LOP3.LUT R2, R15, UR5, RZ, 0x3c, !PT ;  /* 0x000000050f027c12 */ /* 0x002fc8000f8e3cff */
[----:B------:R-:W-:Y:S01]  /*51b0*/  SHF.L.U32 R2, R2, 0x1f, RZ ;  /* 0x0000001f02027819 */ /* 0x000fe200000006ff */
[----:B------:R-:W-:-:S07]  /*51c0*/  IMAD.U32 R0, RZ, RZ, UR4 ;  /* 0x00000004ff007e24 */ /* 0x000fce000f8e00ff */
.L_x_86:
[----:B-1----:R1:W2:Y:S02]  /*51d0*/  SYNCS.PHASECHK.TRANS64.TRYWAIT P0, [R0+URZ], R2 ;  /* 0x00000002000075a7 */ /* 0x0022a400080011ff */
[----:B--2---:R-:W-:Y:S05]  /*51e0*/  @!P0 NANOSLEEP.SYNCS 0x989680 ;  /* 0x009896800000895d */ /* 0x004fea0003900000 */
[----:B------:R-:W2:Y:S02]  /*51f0*/  @!P0 SYNCS.PHASECHK.TRANS64 P0, [R0+URZ], R2 ;  /* 0x00000002000085a7 */ /* 0x000ea400080010ff */
[----:B--23--:R-:W-:Y:S05]  /*5200*/  @P0 EXIT ;  /* 0x000000000000094d */ /* 0x00cfea0003800000 */
[----:B------:R-:W-:Y:S05]  /*5210*/  BRA `(.L_x_86) ;  /* 0xfffffffc00ec7947 */ /* 0x000fea000383ffff */
.L_x_76:
[----:B------:R-:W-:-:S06]  /*5220*/  UISETP.GE.AND UP0, UPT, UR22, 0x4, UPT ;  /* 0x000000041600788c */ /* 0x000fcc000bf06270 */
[----:B------:R-:W-:-:S13]  /*5230*/  PLOP3.LUT P0, PT, PT, PT, UP0, 0x80, 0x8 ;  /* 0x000000000008781c */ /* 0x000fda0003f0f008 */
[----:B------:R-:W-:Y:S05]  /*5240*/  @!P0 EXIT ;  /* 0x000000000000894d */ /* 0x000fea0003800000 */
[----:B------:R-:W-:Y:S01]  /*5250*/  BAR.SYNC.DEFER_BLOCKING 0x6, 0xa0 ;  /* 0x0182800000007b1d */ /* 0x000fe20000010000 */
[C---:B------:R-:W-:Y:S01]  /*5260*/  IMAD.SHL.U32 R6, R60.reuse, 0x20, RZ ;  /* 0x000000203c067824 */ /* 0x040fe200078e00ff */
[C---:B------:R-:W-:Y:S01]  /*5270*/  R2P PR, R60.reuse, 0x6 ;  /* 0x000000063c007804 */ /* 0x040fe20000000000 */
[C---:B------:R-:W-:Y:S01]  /*5280*/  IMAD.SHL.U32 R4, R60.reuse, 0x4, RZ ;  /* 0x000000043c047824 */ /* 0x040fe200078e00ff */
[----:B------:R-:W-:Y:S01]  /*5290*/  CS2R R54, SRZ ;  /* 0x0000000000367805 */ /* 0x000fe2000001ff00 */
[----:B------:R-:W-:Y:S01]  /*52a0*/  IMAD.U32 R23, R60, 0x10000, RZ ;  /* 0x000100003c177824 */ /* 0x000fe200078e00ff */
[----:B------:R-:W-:Y:S02]  /*52b0*/  UMOV UR44, 0x400 ;  /* 0x00000400002c7882 */ /* 0x000fe40000000000 */
[----:B------:R-:W1:Y:S01]  /*52c0*/  LDC.64 R46, c[0x0][0x888] ;  /* 0x00022200ff2e7b82 */ /* 0x000e620000000a00 */
[----:B------:R-:W-:Y:S01]  /*52d0*/  ULEA UR44, UR63, UR44, 0x18 ;  /* 0x0000002c3f2c7291 */ /* 0x000fe2000f8ec0ff */
[----:B------:R-:W-:Y:S01]  /*52e0*/  LOP3.LUT R5, R6, 0xe0, RZ, 0xc0, !PT ;  /* 0x000000e006057812 */ /* 0x000fe200078ec0ff */
[----:B------:R-:W-:Y:S01]  /*52f0*/  IMAD.SHL.U32 R50, R60, 0x10, RZ ;  /* 0x000000103c327824 */ /* 0x000fe200078e00ff */
[----:B------:R-:W-:Y:S01]  /*5300*/  LOP3.LUT R6, R6, 0x100, RZ, 0xc0, !PT ;  /* 0x0000010006067812 */ /* 0x000fe200078ec0ff */
[----:B------:R-:W-:Y:S01]  /*5310*/  IMAD.MOV.U32 R59, RZ, RZ, 0x8 ;  /* 0x00000008ff3b7424 */ /* 0x000fe200078e00ff */
[----:B------:R-:W-:Y:S01]  /*5320*/  LOP3.LUT R4, R5, 0x1c, R4, 0xf8, !PT ;  /* 0x0000001c05047812 */ /* 0x000fe200078ef804 */
[----:B------:R-:W-:Y:S01]  /*5330*/  IMAD.MOV.U32 R58, RZ, RZ, 0x10 ;  /* 0x00000010ff3a7424 */ /* 0x000fe200078e00ff */
[----:B------:R-:W2:Y:S01]  /*5340*/  LDC.64 R48, c[0x0][0x890] ;  /* 0x00022400ff307b82 */ /* 0x000ea20000000a00 */
[----:B------:R-:W-:Y:S01]  /*5350*/  SHF.R.U32.HI R5, RZ, 0x2, R60 ;  /* 0x00000002ff057819 */ /* 0x000fe2000001163c */
[----:B------:R-:W-:Y:S01]  /*5360*/  IMAD.MOV.U32 R57, RZ, RZ, 0x1 ;  /* 0x00000001ff397424 */ /* 0x000fe200078e00ff */
[----:B------:R-:W-:Y:S01]  /*5370*/  LOP3.LUT R23, R23, 0x600000, RZ, 0xc0, !PT ;  /* 0x0060000017177812 */ /* 0x000fe200078ec0ff */
[----:B------:R-:W-:Y:S01]  /*5380*/  IMAD.MOV.U32 R22, RZ, RZ, RZ ;  /* 0x000000ffff167224 */ /* 0x000fe200078e00ff */
[----:B------:R-:W-:Y:S01]  /*5390*/  LOP3.LUT R50, R6, 0x600, R50, 0xf8, !PT ;  /* 0x0000060006327812 */ /* 0x000fe200078ef832 */
[----:B------:R-:W-:Y:S01]  /*53a0*/  IMAD.MOV.U32 R56, RZ, RZ, RZ ;  /* 0x000000ffff387224 */ /* 0x000fe200078e00ff */
[----:B------:R-:W-:Y:S01]  /*53b0*/  LOP3.LUT R4, R4, 0x4, R5, 0x78, !PT ;  /* 0x0000000404047812 */ /* 0x000fe200078e7805 */
[----:B------:R-:W3:Y:S01]  /*53c0*/  LDC.64 R44, c[0x0][0x8b0] ;  /* 0x00022c00ff2c7b82 */ /* 0x000ee20000000a00 */
[----:B------:R-:W4:Y:S01]  /*53d0*/  LDS R0, [UR44+0x530] ;  /* 0x0005302cff007984 */ /* 0x000f220008000800 */
[----:B------:R-:W-:Y:S01]  /*53e0*/  LOP3.LUT R60, R60, 0x60, RZ, 0xc0, !PT ;  /* 0x000000603c3c7812 */ /* 0x000fe200078ec0ff */
[----:B------:R-:W-:Y:S01]  /*53f0*/  IMAD.MOV.U32 R53, RZ, RZ, RZ ;  /* 0x000000ffff357224 */ /* 0x000fe200078e00ff */
[----:B------:R-:W-:Y:S01]  /*5400*/  LOP3.LUT R50, R50, R4, RZ, 0xfc, !PT ;  /* 0x0000000432327212 */ /* 0x000fe200078efcff */
[----:B------:R-:W1:Y:S01]  /*5410*/  LDCU UR50, c[0x0][0x370] ;  /* 0x00006e00ff3277ac */ /* 0x000e620008000800 */
[----:B------:R-:W-:-:S02]  /*5420*/  SEL R59, R59, 0xfffffff8, !P1 ;  /* 0xfffffff83b3b7807 */ /* 0x000fc40004800000 */
[----:B------:R-:W1:Y:S01]  /*5430*/  LDC.64 R26, c[0x0][0x8a8] ;  /* 0x00022a00ff1a7b82 */ /* 0x000e620000000a00 */
[----:B------:R-:W-:Y:S01]  /*5440*/  SEL R58, R58, 0xfffffff0, !P2 ;  /* 0xfffffff03a3a7807 */ /* 0x000fe20005000000 */
[----:B------:R-:W1:Y:S01]  /*5450*/  LDCU UR41, c[0x0][0xb0c] ;  /* 0x00016180ff2977ac */ /* 0x000e620008000800 */
[----:B------:R-:W1:Y:S01]  /*5460*/  LDCU UR39, c[0x0][0xb30] ;  /* 0x00016600ff2777ac */ /* 0x000e620008000800 */
[----:B------:R-:W1:Y:S01]  /*5470*/  LDCU.64 UR58, c[0x0][0x888] ;  /* 0x00011100ff3a77ac */ /* 0x000e620008000a00 */
[----:B------:R-:W1:Y:S01]  /*5480*/  LDCU.64 UR42, c[0x0][0xb28] ;  /* 0x00016500ff2a77ac */ /* 0x000e620008000a00 */
[----:B------:R-:W1:Y:S01]  /*5490*/  LDCU.128 UR52, c[0x0][0xb10] ;  /* 0x00016200ff3477ac */ /* 0x000e620008000c00 */
[----:B------:R-:W1:Y:S01]  /*54a0*/  LDCU UR49, c[0x0][0x374] ;  /* 0x00006e80ff3177ac */ /* 0x000e620008000800 */
[----:B------:R-:W-:Y:S01]  /*54b0*/  UIADD3 UR61, UPT, UPT, UR44, 0x800, URZ ;  /* 0x000008002c3d7890 */ /* 0x000fe2000fffe0ff */
[----:B------:R-:W-:Y:S01]  /*54c0*/  UMOV UR45, URZ ;  /* 0x000000ff002d7c82 */ /* 0x000fe20008000000 */
[----:B------:R-:W-:Y:S01]  /*54d0*/  UMOV UR48, URZ ;  /* 0x000000ff00307c82 */ /* 0x000fe20008000000 */
[----:B--2-4-:R-:W-:-:S09]  /*54e0*/  IMAD.IADD R23, R0, 0x1, R23 ;  /* 0x0000000100177824 */ /* 0x014fd200078e0217 */
.L_x_106:
[----:B------:R-:W-:Y:S02]  /*54f0*/  LEA R3, R53, UR44, 0x3 ;  /* 0x0000002c35037c11 */ /* 0x000fe4000f8e18ff */
[----:B------:R-:W-:Y:S02]  /*5500*/  SHF.L.U32 R0, R55, 0x1f, RZ ;  /* 0x0000001f37007819 */ /* 0x000fe400000006ff */
[----:B------:R-:W-:Y:S02]  /*5510*/  LEA R4, R53, UR44, 0x4 ;  /* 0x0000002c35047c11 */ /* 0x000fe4000f8e20ff */
[----:B------:R-:W2:Y:S02]  /*5520*/  SYNCS.PHASECHK.TRANS64.TRYWAIT P0, [R3+URZ+0x480], R0 ;  /* 0x00048000030075a7 */ /* 0x000ea400080011ff */
[----:B--2---:R-:W-:Y:S05]  /*5530*/  @!P0 BRA `(.L_x_87) ;  /* 0x0000002000408947 */ /* 0x004fea0003800000 */
.L_x_146:
[----:B------:R-:W4:Y:S01]  /*5540*/  LDS.128 R4, [R4+0x510] ;  /* 0x0005100004047984 */ /* 0x000f220000000c00 */
[----:B------:R-:W-:Y:S01]  /*5550*/  UISETP.GE.AND UP0, UPT, UR40, 0x1, UPT ;  /* 0x000000012800788c */ /* 0x000fe2000bf06270 */
[----:B------:R-:W-:Y:S01]  /*5560*/  @!PT LDS RZ, [RZ] ;  /* 0x00000000fffff984 */ /* 0x000fe20000000800 */
[----:B------:R-:W-:Y:S01]  /*5570*/  @!PT LDS RZ, [RZ] ;  /* 0x00000000fffff984 */ /* 0x000fe20000000800 */
[----:B------:R-:W-:Y:S01]  /*5580*/  @!PT LDS RZ, [RZ] ;  /* 0x00000000fffff984 */ /* 0x000fe20000000800 */
[----:B------:R-:W-:Y:S01]  /*5590*/  @!PT LDS RZ, [RZ] ;  /* 0x00000000fffff984 */ /* 0x000fe20000000800 */
[----:B------:R1:W-:Y:S06]  /*55a0*/  MEMBAR.ALL.CTA ;  /* 0x0000000000007992 */ /* 0x0003ec0000008000 */
[----:B-1----:R-:W1:Y:S01]  /*55b0*/  FENCE.VIEW.ASYNC.S ;  /* 0x00000000000073c6 */ /* 0x002e620000000000 */
[----:B----4-:R-:W-:Y:S11]  /*55c0*/  LOP3.LUT P0, RZ, R6, 0x1, RZ, 0xc0, !PT ;  /* 0x0000000106ff7812 */ /* 0x010ff6000780c0ff */
[----:B------:R-:W-:Y:S02]  /*55d0*/  @!UPT UIADD3 URZ, UPT, UPT, URZ, URZ, URZ ;  /* 0x000000fffffff290 */ /* 0x000fe4000fffe0ff */
[----:B-1----:R-:W-:Y:S01]  /*55e0*/  VOTEU.ANY UP1, P0 ;  /* 0x0000000000ff7886 */ /* 0x002fe20000020100 */
[----:B------:R-:W-:Y:S01]  /*55f0*/  PLOP3.LUT P0, PT, PT, PT, UP1, 0x80, 0x8 ;  /* 0x000000000008781c */ /* 0x000fe20003f0f018 */
[----:B------:R-:W-:Y:S11]  /*5600*/  UP2UR UR51, UPR, URZ, 0x2 ;  /* 0x00000002ff337883 */ /* 0x000ff60008000000 */
[----:B------:R-:W-:Y:S01]  /*5610*/  @!UPT UIADD3 URZ, UPT, UPT, URZ, URZ, URZ ;  /* 0x000000fffffff290 */ /* 0x000fe2000fffe0ff */
[----:B--2---:R-:W-:Y:S02]  /*5620*/  @P0 SHF.R.U32.HI R0, RZ, 0x10, R5 ;  /* 0x00000010ff000819 */ /* 0x004fe40000011605 */
        /* <DEDUP_REMOVED lines=12> */
[----:B------:R-:W2:Y:S01]  /*56f0*/  LDCU UR12, c[0x0][0xb20] ;  /* 0x00016400ff0c77ac */ /* 0x000ea20008000800 */
[----:B------:R-:W-:Y:S02]  /*5700*/  UIMAD.WIDE.U32 UR4, UR49, UR55, URZ ;  /* 0x00000037310472a5 */ /* 0x000fe4000f8e00ff */
[----:B------:R-:W-:Y:S02]  /*5710*/  UIMAD.WIDE.U32 UR6, UR50, UR52, URZ ;  /* 0x00000034320672a5 */ /* 0x000fe4000f8e00ff */
[----:B------:R-:W-:Y:S02]  /*5720*/  UISETP.NE.AND UP0, UPT, UR54, 0x1, UPT ;  /* 0x000000013600788c */ /* 0x000fe4000bf05270 */
[----:B------:R-:W-:Y:S02]  /*5730*/  UIMAD.WIDE.U32 UR8, UR37, UR55, URZ ;  /* 0x00000037250872a5 */ /* 0x000fe4000f8e00ff */
[----:B------:R-:W-:Y:S02]  /*5740*/  UIMAD.WIDE.U32 UR10, UR38, UR52, URZ ;  /* 0x00000034260a72a5 */ /* 0x000fe4000f8e00ff */
[----:B------:R-:W-:Y:S02]  /*5750*/  UISETP.NE.AND UP1, UPT, UR41, 0x1, UPT ;  /* 0x000000012900788c */ /* 0x000fe4000bf25270 */
[----:B------:R-:W-:Y:S01]  /*5760*/  UISETP.NE.AND UP2, UPT, UR40, 0x1, UPT ;  /* 0x000000012800788c */ /* 0x000fe2000bf45270 */
[----:B------:R-:W-:Y:S02]  /*5770*/  UMOV UR4, UR5 ;  /* 0x0000000500047c82 */ /* 0x000fe40008000000 */
[----:B--2---:R-:W-:Y:S03]  /*5780*/  USHF.R.U32.HI UR5, URZ, UR12, UR4 ;  /* 0x0000000cff057299 */ /* 0x004fe60008011604 */
[----:B------:R-:W-:Y:S02]  /*5790*/  UMOV UR4, UR7 ;  /* 0x0000000700047c82 */ /* 0x000fe40008000000 */
[----:B------:R-:W-:Y:S02]  /*57a0*/  USHF.R.U32.HI UR7, URZ, UR53, UR4 ;  /* 0x00000035ff077299 */ /* 0x000fe40008011604 */
[----:B------:R-:W-:Y:S02]  /*57b0*/  USEL UR4, UR49, UR5, !UP0 ;  /* 0x0000000531047287 */ /* 0x000fe4000c000000 */
[----:B------:R-:W-:Y:S01]  /*57c0*/  USEL UR7, UR50, UR7, !UP1 ;  /* 0x0000000732077287 */ /* 0x000fe2000c800000 */
[----:B------:R-:W-:Y:S01]  /*57d0*/  UMOV UR5, UR9 ;  /* 0x0000000900057c82 */ /* 0x000fe20008000000 */
[----:B------:R-:W-:Y:S02]  /*57e0*/  UIMAD.WIDE.U32 UR8, UR4, UR42, URZ ;  /* 0x0000002a040872a5 */ /* 0x000fe4000f8e00ff */
[----:B------:R-:W-:Y:S03]  /*57f0*/  USHF.R.U32.HI UR6, URZ, UR12, UR5 ;  /* 0x0000000cff067299 */ /* 0x000fe60008011605 */
[----:B------:R-:W-:Y:S01]  /*5800*/  UMOV UR5, UR11 ;  /* 0x0000000b00057c82 */ /* 0x000fe20008000000 */
[----:B------:R-:W-:Y:S02]  /*5810*/  UIMAD.WIDE.U32 UR10, UR7, UR42, URZ ;  /* 0x0000002a070a72a5 */ /* 0x000fe4000f8e00ff */
[----:B------:R-:W-:Y:S02]  /*5820*/  USHF.R.U32.HI UR12, URZ, UR53, UR5 ;  /* 0x00000035ff0c7299 */ /* 0x000fe40008011605 */
[----:B------:R-:W-:Y:S01]  /*5830*/  USEL UR6, UR37, UR6, !UP0 ;  /* 0x0000000625067287 */ /* 0x000fe2000c000000 */
[----:B------:R-:W-:Y:S02]  /*5840*/  UMOV UR5, UR9 ;  /* 0x0000000900057c82 */ /* 0x000fe40008000000 */
[----:B------:R-:W-:Y:S01]  /*5850*/  UMOV UR10, UR11 ;  /* 0x0000000b000a7c82 */ /* 0x000fe20008000000 */
[----:B------:R-:W-:Y:S02]  /*5860*/  @UP2 USHF.R.U32.HI UR4, URZ, UR43, UR5 ;  /* 0x0000002bff042299 */ /* 0x000fe40008011605 */
[----:B------:R-:W-:Y:S02]  /*5870*/  @UP2 USHF.R.U32.HI UR7, URZ, UR43, UR10 ;  /* 0x0000002bff072299 */ /* 0x000fe4000801160a */
[----:B------:R-:W-:Y:S02]  /*5880*/  UIMAD UR4, UR40, UR4, URZ ;  /* 0x00000004280472a4 */ /* 0x000fe4000f8e02ff */
[----:B------:R-:W-:Y:S02]  /*5890*/  UIMAD.WIDE.U32 UR10, UR6, UR42, URZ ;  /* 0x0000002a060a72a5 */ /* 0x000fe4000f8e00ff */
[----:B------:R-:W-:Y:S02]  /*58a0*/  USEL UR5, UR38, UR12, !UP1 ;  /* 0x0000000c26057287 */ /* 0x000fe4000c800000 */
[----:B------:R-:W-:Y:S02]  /*58b0*/  UIMAD UR8, UR40, UR7, URZ ;  /* 0x00000007280872a4 */ /* 0x000fe4000f8e02ff */
[----:B------:R-:W-:Y:S03]  /*58c0*/  UISETP.GE.AND UP0, UPT, UR6, UR4, UPT ;  /* 0x000000040600728c */ /* 0x000fe6000bf06270 */
[----:B------:R-:W-:Y:S01]  /*58d0*/  UMOV UR4, UR11 ;  /* 0x0000000b00047c82 */ /* 0x000fe20008000000 */
[----:B------:R-:W-:Y:S02]  /*58e0*/  UISETP.GE.OR UP0, UPT, UR5, UR8, UP0 ;  /* 0x000000080500728c */ /* 0x000fe40008706670 */
[----:B------:R-:W-:Y:S02]  /*58f0*/  USHF.R.U32.HI UR4, URZ, UR43, UR4 ;  /* 0x0000002bff047299 */ /* 0x000fe40008011604 */
[----:B------:R-:W-:Y:S02]  /*5900*/  UIMAD.WIDE.U32 UR8, UR5, UR42, URZ ;  /* 0x0000002a050872a5 */ /* 0x000fe4000f8e00ff */
[----:B------:R-:W-:Y:S02]  /*5910*/  USEL UR11, UR6, UR4, !UP2 ;  /* 0x00000004060b7287 */ /* 0x000fe4000d000000 */
[----:B------:R-:W-:Y:S02]  /*5920*/  UIADD3 UR8, UPT, UPT, -UR5, URZ, URZ ;  /* 0x000000ff05087290 */ /* 0x000fe4000fffe1ff */
[----:B------:R-:W-:Y:S01]  /*5930*/  UIADD3 UR10, UPT, UPT, -UR11, URZ, URZ ;  /* 0x000000ff0b0a7290 */ /* 0x000fe2000fffe1ff */
[----:B------:R-:W-:Y:S01]  /*5940*/  @!UP0 UMOV UR4, UR9 ;  /* 0x0000000900048c82 */ /* 0x000fe20008000000 */
[----:B------:R-:W-:Y:S02]  /*5950*/  UIADD3 UR9, UPT, UPT, -UR6, URZ, URZ ;  /* 0x000000ff06097290 */ /* 0x000fe4000fffe1ff */
[----:B------:R-:W-:Y:S02]  /*5960*/  @!UP0 USHF.R.U32.HI UR4, URZ, UR43, UR4 ;  /* 0x0000002bff048299 */ /* 0x000fe40008011604 */
[----:B------:R-:W-:Y:S02]  /*5970*/  UIMAD UR10, UR40, UR10, UR6 ;  /* 0x0000000a280a72a4 */ /* 0x000fe4000f8e0206 */
[----:B------:R-:W-:Y:S04]  /*5980*/  @!UP0 USEL UR4, UR5, UR4, !UP2 ;  /* 0x0000000405048287 */ /* 0x000fe8000d000000 */
[----:B------:R-:W-:Y:S02]  /*5990*/  @!UP0 UIMAD UR10, UR7, UR10, UR4 ;  /* 0x0000000a070a82a4 */ /* 0x000fe4000f8e0204 */
[----:B------:R-:W-:Y:S02]  /*59a0*/  @!UP0 UIADD3 UR11, UPT, UPT, UR11, -UR4, URZ ;  /* 0x800000040b0b8290 */ /* 0x000fe4000fffe0ff */
[----:B------:R-:W-:Y:S02]  /*59b0*/  UIMAD UR7, UR41, UR8, UR38 ;  /* 0x00000008290772a4 */ /* 0x000fe4000f8e0226 */
[----:B------:R-:W-:Y:S02]  /*59c0*/  @!UP0 UIMAD UR6, UR11, UR40, UR5 ;  /* 0x000000280b0682a4 */ /* 0x000fe4000f8e0205 */
[----:B------:R-:W-:Y:S01]  /*59d0*/  UIMAD UR4, UR54, UR9, UR37 ;  /* 0x00000009360472a4 */ /* 0x000fe2000f8e0225 */
[----:B------:R-:W-:Y:S02]  /*59e0*/  @!UP0 UMOV UR5, UR10 ;  /* 0x0000000a00058c82 */ /* 0x000fe40008000000 */
[----:B------:R-:W-:Y:S02]  /*59f0*/  UIMAD UR38, UR5, UR41, UR7 ;  /* 0x00000029052672a4 */ /* 0x000fe4000f8e0207 */
[----:B------:R-:W-:Y:S11]  /*5a00*/  UIMAD UR37, UR6, UR54, UR4 ;  /* 0x00000036062572a4 */ /* 0x000ff6000f8e0204 */
[----:B------:R-:W-:Y:S01]  /*5a10*/  @!UPT UIADD3 URZ, UPT, UPT, URZ, URZ, URZ ;  /* 0x000000fffffff290 */ /* 0x000fe2000fffe0ff */
.L_x_88:
[----:B------:R-:W-:Y:S01]  /*5a20*/  UISETP.NE.AND UP0, UPT, UR39, 0x1, UPT ;  /* 0x000000012700788c */ /* 0x000fe2000bf05270 */
[----:B------:R-:W-:Y:S10]  /*5a30*/  IADD3 R53, PT, PT, R53, 0x1, RZ ;  /* 0x0000000135357810 */ /* 0x000ff40007ffe0ff */
[----:B------:R-:W2:Y:S01]  /*5a40*/  @!UP0 LDCU.128 UR12, c[0x0][0xb10] ;  /* 0x00016200ff0c87ac */ /* 0x000ea20008000c00 */
[----:B------:R-:W4:Y:S01]  /*5a50*/  @!UP0 LDCU UR5, c[0x0][0xb0c] ;  /* 0x00016180ff0587ac */ /* 0x000f220008000800 */
[----:B------:R-:W3:Y:S01]  /*5a60*/  @!UP0 LDCU UR10, c[0x0][0xb20] ;  /* 0x00016400ff0a87ac */ /* 0x000ee20008000800 */
[----:B--2---:R-:W-:Y:S02]  /*5a70*/  UIMAD.WIDE.U32 UR8, UR38, UR12, URZ ;  /* 0x0000000c260872a5 */ /* 0x004fe4000f8e00ff */
[----:B------:R-:W-:Y:S02]  /*5a80*/  UIMAD.WIDE.U32 UR6, UR37, UR15, URZ ;  /* 0x0000000f250672a5 */ /* 0x000fe4000f8e00ff */
[----:B------:R-:W-:Y:S03]  /*5a90*/  @!UP0 UISETP.NE.AND UP1, UPT, UR14, 0x1, UPT ;  /* 0x000000010e00888c */ /* 0x000fe6000bf25270 */
[----:B------:R-:W-:Y:S01]  /*5aa0*/  @!UP0 UMOV UR4, UR9 ;  /* 0x0000000900048c82 */ /* 0x000fe20008000000 */
[----:B----4-:R-:W-:Y:S02]  /*5ab0*/  @!UP0 UISETP.NE.AND UP2, UPT, UR5, 0x1, UPT ;  /* 0x000000010500888c */ /* 0x010fe4000bf45270 */
[----:B------:R-:W-:Y:S01]  /*5ac0*/  @!UP0 USHF.R.U32.HI UR4, URZ, UR13, UR4 ;  /* 0x0000000dff048299 */ /* 0x000fe20008011604 */
[----:B------:R-:W-:Y:S02]  /*5ad0*/  @!UP0 UMOV UR6, UR7 ;  /* 0x0000000700068c82 */ /* 0x000fe40008000000 */
[----:B---3--:R-:W-:Y:S02]  /*5ae0*/  @!UP0 USHF.R.U32.HI UR6, URZ, UR10, UR6 ;  /* 0x0000000aff068299 */ /* 0x008fe40008011606 */
[----:B------:R-:W-:Y:S02]  /*5af0*/  @!UP0 USEL UR7, UR38, UR4, !UP2 ;  /* 0x0000000426078287 */ /* 0x000fe4000d000000 */
[----:B------:R-:W-:Y:S04]  /*5b00*/  @!UP0 USEL UR6, UR37, UR6, !UP1 ;  /* 0x0000000625068287 */ /* 0x000fe8000c800000 */
[----:B------:R-:W-:Y:S02]  /*5b10*/  @!UP0 UIADD3 UR4, UPT, UPT, -UR7, UR6, URZ ;  /* 0x0000000607048290 */ /* 0x000fe4000fffe1ff */
[----:B------:R-:W-:Y:S02]  /*5b20*/  @!UP0 UIADD3 UR6, UPT, UPT, UR7, -UR6, URZ ;  /* 0x8000000607068290 */ /* 0x000fe4000fffe0ff */
[----:B------:R-:W-:Y:S02]  /*5b30*/  @!UP0 UIMAD UR38, UR4, UR5, UR38 ;  /* 0x00000005042682a4 */ /* 0x000fe4000f8e0226 */
[----:B------:R-:W-:Y:S02]  /*5b40*/  @!UP0 UIMAD UR37, UR6, UR14, UR37 ;  /* 0x0000000e062582a4 */ /* 0x000fe4000f8e0225 */
[----:B------:R-:W-:Y:S09]  /*5b50*/  ULOP3.LUT UP0, URZ, UR61, 0x3f0, URZ, 0xc0, !UPT ;  /* 0x000003f03dff7892 */ /* 0x000ff2000f80c0ff */
[----:B------:R-:W-:Y:S05]  /*5b60*/  BRA.U !UP0, `(.L_x_89) ;  /* 0x00000001087c7547 */ /* 0x000fea000b800000 */
[----:B------:R-:W2:Y:S01]  /*5b70*/  LDCU.64 UR8, c[0x4][0x80] ;  /* 0x01001000ff0877ac */ /* 0x000ea20008000a00 */
[----:B------:R-:W-:Y:S01]  /*5b80*/  MOV R2, 0x0 ;  /* 0x0000000000027802 */ /* 0x000fe20000000f00 */
[----:B------:R-:W-:Y:S02]  /*5b90*/  HFMA2 R12, -RZ, RZ, 0, 5.9604644775390625e-08 ;  /* 0x00000001ff0c7431 */ /* 0x000fe400000001ff */
[----:B------:R-:W-:Y:S01]  /*5ba0*/  IMAD.MOV.U32 R8, RZ, RZ, 0x70 ;  /* 0x00000070ff087424 */ /* 0x000fe200078e00ff */
[----:B------:R3:W4:Y:S01]  /*5bb0*/  LDC.64 R14, c[0x4][R2] ;  /* 0x01000000020e7b82 */ /* 0x0007220000000a00 */
[----:B------:R-:W1:Y:S01]  /*5bc0*/  LDCU.64 UR6, c[0x4][0x88] ;  /* 0x01001100ff0677ac */ /* 0x000e620008000a00 */
[----:B------:R-:W-:Y:S01]  /*5bd0*/  IMAD.MOV.U32 R13, RZ, RZ, RZ ;  /* 0x000000ffff0d7224 */ /* 0x000fe200078e00ff */
[----:B------:R-:W1:Y:S01]  /*5be0*/  LDCU.64 UR4, c[0x4][0x8] ;  /* 0x01000100ff0477ac */ /* 0x000e620008000a00 */
[----:B--2---:R-:W-:Y:S01]  /*5bf0*/  MOV R5, UR9 ;  /* 0x0000000900057c02 */ /* 0x004fe20008000f00 */
[----:B------:R-:W-:Y:S01]  /*5c00*/  IMAD.U32 R4, RZ, RZ, UR8 ;  /* 0x00000008ff047e24 */ /* 0x000fe2000f8e00ff */
[----:B-1----:R-:W-:Y:S01]  /*5c10*/  MOV R7, UR7 ;  /* 0x0000000700077c02 */ /* 0x002fe20008000f00 */
[----:B------:R-:W-:Y:S01]  /*5c20*/  IMAD.U32 R6, RZ, RZ, UR6 ;  /* 0x00000006ff067e24 */ /* 0x000fe2000f8e00ff */
[----:B------:R-:W-:Y:S01]  /*5c30*/  MOV R11, UR5 ;  /* 0x00000005000b7c02 */ /* 0x000fe20008000f00 */
[----:B------:R-:W-:Y:S02]  /*5c40*/  IMAD.U32 R10, RZ, RZ, UR4 ;  /* 0x00000004ff0a7e24 */ /* 0x000fe4000f8e00ff */
[----:B------:R-:W-:Y:S07]  /*5c50*/  LEPC R20, `(.L_x_90) ;  /* 0x000000001014794e */ /* 0x000fee0000000000 */
[----:B---345:R-:W-:Y:S05]  /*5c60*/  CALL.ABS.NOINC R14 ;  /* 0x000000000e007343 */ /* 0x038fea0003c00000 */
.L_x_90:
[----:B------:R-:W1:Y:S01]  /*5c70*/  LDCU.64 UR8, c[0x4][0x80] ;  /* 0x01001000ff0877ac */ /* 0x000e620008000a00 */
[----:B------:R-:W2:Y:S01]  /*5c80*/  LDC.64 R2, c[0x4][R2] ;  /* 0x0100000002027b82 */ /* 0x000ea20000000a00 */
[----:B------:R-:W-:Y:S02]  /*5c90*/  HFMA2 R12, -RZ, RZ, 0, 5.9604644775390625e-08 ;  /* 0x00000001ff0c7431 */ /* 0x000fe400000001ff */
[----:B------:R-:W-:Y:S02]  /*5ca0*/  IMAD.MOV.U32 R8, RZ, RZ, 0x70 ;  /* 0x00000070ff087424 */ /* 0x000fe400078e00ff */
[----:B------:R-:W-:Y:S01]  /*5cb0*/  IMAD.MOV.U32 R13, RZ, RZ, RZ ;  /* 0x000000ffff0d7224 */ /* 0x000fe200078e00ff */
[----:B------:R-:W3:Y:S01]  /*5cc0*/  LDCU.64 UR6, c[0x4][0x88] ;  /* 0x01001100ff0677ac */ /* 0x000ee20008000a00 */
[----:B------:R-:W4:Y:S01]  /*5cd0*/  LDCU.64 UR4, c[0x4][0x8] ;  /* 0x01000100ff0477ac */ /* 0x000f220008000a00 */
[----:B-1----:R-:W-:Y:S02]  /*5ce0*/  MOV R4, UR8 ;  /* 0x0000000800047c02 */ /* 0x002fe40008000f00 */
[----:B------:R-:W-:Y:S02]  /*5cf0*/  MOV R5, UR9 ;  /* 0x0000000900057c02 */ /* 0x000fe40008000f00 */
[----:B---3--:R-:W-:Y:S01]  /*5d00*/  MOV R7, UR7 ;  /* 0x0000000700077c02 */ /* 0x008fe20008000f00 */
[----:B------:R-:W-:Y:S01]  /*5d10*/  IMAD.U32 R6, RZ, RZ, UR6 ;  /* 0x00000006ff067e24 */ /* 0x000fe2000f8e00ff */
[----:B----4-:R-:W-:Y:S01]  /*5d20*/  MOV R11, UR5 ;  /* 0x00000005000b7c02 */ /* 0x010fe20008000f00 */
[----:B------:R-:W-:Y:S02]  /*5d30*/  IMAD.U32 R10, RZ, RZ, UR4 ;  /* 0x00000004ff0a7e24 */ /* 0x000fe4000f8e00ff */
[----:B------:R-:W-:Y:S07]  /*5d40*/  LEPC R20, `(.L_x_89) ;  /* 0x000000001014794e */ /* 0x000fee0000000000 */
[----:B--2---:R-:W-:Y:S05]  /*5d50*/  CALL.ABS.NOINC R2 ;  /* 0x0000000002007343 */ /* 0x004fea0003c00000 */
.L_x_89:
[----:B------:R-:W-:Y:S01]  /*5d60*/  ISETP.NE.U32.AND P3, PT, R48, RZ, PT ;  /* 0x000000ff3000720c */ /* 0x000fe20003f65070 */
[----:B------:R-:W-:Y:S01]  /*5d70*/  UISETP.NE.AND UP1, UPT, UR62, URZ, UPT ;  /* 0x000000ff3e00728c */ /* 0x000fe2000bf25270 */
[----:B------:R-:W-:Y:S02]  /*5d80*/  ISETP.NE.U32.AND P4, PT, R44, RZ, PT ;  /* 0x000000ff2c00720c */ /* 0x000fe40003f85070 */
[----:B------:R-:W-:Y:S02]  /*5d90*/  ISETP.NE.AND.EX P3, PT, R49, RZ, PT, P3 ;  /* 0x000000ff3100720c */ /* 0x000fe40003f65330 */
[----:B------:R-:W-:Y:S02]  /*5da0*/  PLOP3.LUT P1, PT, PT, PT, PT, 0x8, 0x80 ;  /* 0x000000000080781c */ /* 0x000fe40003f2e170 */
[----:B------:R-:W-:Y:S02]  /*5db0*/  PLOP3.LUT P0, PT, PT, PT, UP1, 0x80, 0x8 ;  /* 0x000000000008781c */ /* 0x000fe40003f0f018 */
[----:B------:R-:W-:Y:S02]  /*5dc0*/  ISETP.NE.AND.EX P4, PT, R45, RZ, PT, P4 ;  /* 0x000000ff2d00720c */ /* 0x000fe40003f85340 */
[----:B------:R-:W2:Y:S09]  /*5dd0*/  @UP1 LDCU.64 UR4, c[0x0][0x888] ;  /* 0x00011100ff0417ac */ /* 0x000eb20008000a00 */
[----:B------:R-:W-:Y:S01]  /*5de0*/  @P0 PLOP3.LUT P1, PT, P3, PT, PT, 0x80, 0x8 ;  /* 0x000000000008081c */ /* 0x000fe20001f2f070 */
[----:B--2---:R-:W-:Y:S04]  /*5df0*/  @UP1 UISETP.NE.U32.AND UP0, UPT, UR4, URZ, UPT ;  /* 0x000000ff0400128c */ /* 0x004fe8000bf05070 */
[----:B------:R-:W-:Y:S04]  /*5e00*/  @UP1 UISETP.NE.AND.EX UP0, UPT, UR5, URZ, UPT, UP0 ;  /* 0x000000ff0500128c */ /* 0x000fe8000bf05300 */
[----:B------:R-:W-:Y:S01]  /*5e10*/  @UP1 USEL UR4, URZ, 0xffffffff, UP0 ;  /* 0xffffffffff041887 */ /* 0x000fe20008000000 */
[----:B------:R-:W-:Y:S11]  /*5e20*/  @!P3 BRA `(.L_x_91) ;  /* 0x000000000030b947 */ /* 0x000ff60003800000 */
[----:B------:R-:W-:Y:S01]  /*5e30*/  ISETP.NE.U32.AND P2, PT, R46, RZ, PT ;  /* 0x000000ff2e00720c */ /* 0x000fe20003f45070 */
[----:B------:R-:W2:Y:S01]  /*5e40*/  LDCU.64 UR6, c[0x0][0x358] ;  /* 0x00006b00ff0677ac */ /* 0x000ea20008000a00 */
[----:B------:R-:W-:Y:S02]  /*5e50*/  IMAD.MOV.U32 R51, RZ, RZ, 0x1 ;  /* 0x00000001ff337424 */ /* 0x000fe400078e00ff */
[----:B------:R-:W-:Y:S11]  /*5e60*/  ISETP.NE.AND.EX P2, PT, R47, RZ, PT, P2 ;  /* 0x000000ff2f00720c */ /* 0x000ff60003f45320 */
[----:B------:R-:W-:Y:S02]  /*5e70*/  @!UPT UIADD3 URZ, UPT, UPT, URZ, URZ, URZ ;  /* 0x000000fffffff290 */ /* 0x000fe4000fffe0ff */
[----:B------:R-:W3:Y:S01]  /*5e80*/  @P2 LDC.64 R2, c[0x0][0x888] ;  /* 0x00022200ff022b82 */ /* 0x000ee20000000a00 */
[----:B-1----:R-:W-:Y:S04]  /*5e90*/  @P2 IMAD R0, R48, UR36, RZ ;  /* 0x0000002430002c24 */ /* 0x002fe8000f8e02ff */
[----:B---3--:R-:W-:Y:S04]  /*5ea0*/  @P2 IMAD.WIDE R2, R0, 0x4, R2 ;  /* 0x0000000400022825 */ /* 0x008fe800078e0202 */
[----:B------:R-:W-:Y:S01]  /*5eb0*/  HFMA2 R0, -RZ, RZ, 0, 5.9604644775390625e-08 ;  /* 0x00000001ff007431 */ /* 0x000fe200000001ff */
[----:B--2--5:R2:W5:Y:S04]  /*5ec0*/  @P2 LDG.E R25, desc[UR6][R2.64] ;  /* 0x0000000602192981 */ /* 0x024568000c1e1900 */
[----:B------:R-:W-:Y:S01]  /*5ed0*/  @!P2 PRMT R51, R0, 0x7610, R51 ;  /* 0x000076100033a816 */ /* 0x000fe20000000033 */
[----:B--2---:R-:W3:Y:S06]  /*5ee0*/  @!P2 LDC R25, c[0x0][0x880] ;  /* 0x00022000ff19ab82 */ /* 0x004eec0000000800 */
.L_x_91:
[----:B------:R-:W-:Y:S05]  /*5ef0*/  @!P4 BRA `(.L_x_92) ;  /* 0x000000000024c947 */ /* 0x000fea0003800000 */
[----:B------:R-:W-:Y:S01]  /*5f00*/  ISETP.NE.U32.AND P2, PT, R26, RZ, PT ;  /* 0x000000ff1a00720c */ /* 0x000fe20003f45070 */
[----:B------:R-:W2:Y:S03]  /*5f10*/  LDCU.64 UR6, c[0x0][0x358] ;  /* 0x00006b00ff0677ac */ /* 0x000ea60008000a00 */
[----:B------:R-:W-:Y:S11]  /*5f20*/  ISETP.NE.AND.EX P2, PT, R27, RZ, PT, P2 ;  /* 0x000000ff1b00720c */ /* 0x000ff60003f45320 */
[----:B------:R-:W-:Y:S02]  /*5f30*/  @!UPT UIADD3 URZ, UPT, UPT, URZ, URZ, URZ ;  /* 0x000000fffffff290 */ /* 0x000fe4000fffe0ff */
[----:B------:R-:W4:Y:S01]  /*5f40*/  @P2 LDC.64 R2, c[0x0][0x8a8] ;  /* 0x00022a00ff022b82 */ /* 0x000f220000000a00 */
[----:B-1----:R-:W-:Y:S04]  /*5f50*/  @P2 IMAD R0, R44, UR36, RZ ;  /* 0x000000242c002c24 */ /* 0x002fe8000f8e02ff */
[----:B----4-:R-:W-:Y:S05]  /*5f60*/  @P2 IMAD.WIDE R2, R0, 0x4, R2 ;  /* 0x0000000400022825 */ /* 0x010fea00078e0202 */
[----:B--2--5:R2:W5:Y:S02]  /*5f70*/  @P2 LDG.E R24, desc[UR6][R2.64] ;  /* 0x0000000602182981 */ /* 0x024564000c1e1900 */
[----:B--2---:R-:W4:Y:S02]  /*5f80*/  @!P2 LDC R24, c[0x0][0x8a0] ;  /* 0x00022800ff18ab82 */ /* 0x004f240000000800 */
.L_x_92:
[----:B---3-5:R-:W-:Y:S01]  /*5f90*/  @P0 FSETP.NEU.AND P4, PT, R25, RZ, PT ;  /* 0x000000ff1900020b */ /* 0x028fe20003f8d000 */
[----:B-1----:R-:W-:Y:S01]  /*5fa0*/  IMAD.U32 R0, RZ, RZ, UR4 ;  /* 0x00000004ff007e24 */ /* 0x002fe2000f8e00ff */
[----:B------:R-:W-:Y:S01]  /*5fb0*/  @P0 LOP3.LUT P2, RZ, R51, 0xff, RZ, 0xc0, !PT ;  /* 0x000000ff33ff0812 */ /* 0x000fe2000784c0ff */
[----:B------:R-:W-:Y:S01]  /*5fc0*/  IMAD.U32 R3, RZ, RZ, UR45 ;  /* 0x0000002dff037e24 */ /* 0x000fe2000f8e00ff */
[----:B------:R-:W-:Y:S01]  /*5fd0*/  @P0 SEL R2, RZ, 0xffffffff, P4 ;  /* 0xffffffffff020807 */ /* 0x000fe20002000000 */
[----:B------:R-:W-:Y:S01]  /*5fe0*/  BSSY B1, `(.L_x_93) ;  /* 0x0000044000017945 */ /* 0x000fe20003800000 */
[----:B------:R-:W-:Y:S02]  /*5ff0*/  LOP3.LUT R4, R57, 0x1, RZ, 0x3c, !PT ;  /* 0x0000000139047812 */ /* 0x000fe400078e3cff */
[----:B------:R-:W-:Y:S02]  /*6000*/  CS2R R42, SRZ ;  /* 0x00000000002a7805 */ /* 0x000fe4000001ff00 */
[----:B------:R-:W-:Y:S02]  /*6010*/  @P1 SEL R2, R0, R2, !P2 ;  /* 0x0000000200021207 */ /* 0x000fe40005000000 */
[----:B------:R-:W-:Y:S02]  /*6020*/  CS2R R40, SRZ ;  /* 0x0000000000287805 */ /* 0x000fe4000001ff00 */
[----:B------:R-:W-:Y:S02]  /*6030*/  LEA R3, R3, UR44, 0x3 ;  /* 0x0000002c03037c11 */ /* 0x000fe4000f8e18ff */
[----:B------:R-:W-:Y:S02]  /*6040*/  CS2R R38, SRZ ;  /* 0x0000000000267805 */ /* 0x000fe4000001ff00 */
[----:B------:R-:W-:Y:S02]  /*6050*/  @P0 LOP3.LUT R2, R2, 0x1, RZ, 0xc0, !PT ;  /* 0x0000000102020812 */ /* 0x000fe400078ec0ff */
[----:B------:R-:W-:Y:S02]  /*6060*/  CS2R R36, SRZ ;  /* 0x0000000000247805 */ /* 0x000fe4000001ff00 */
[----:B------:R-:W-:Y:S02]  /*6070*/  LEA R62, R22, UR44, 0x3 ;  /* 0x0000002c163e7c11 */ /* 0x000fe4000f8e18ff */
[----:B------:R-:W-:Y:S02]  /*6080*/  CS2R R34, SRZ ;  /* 0x0000000000227805 */ /* 0x000fe4000001ff00 */
[----:B------:R-:W-:Y:S02]  /*6090*/  ISETP.NE.U32.OR P6, PT, R2, 0x1, !P0 ;  /* 0x000000010200780c */ /* 0x000fe400047c5470 */
[----:B------:R-:W-:Y:S02]  /*60a0*/  CS2R R32, SRZ ;  /* 0x0000000000207805 */ /* 0x000fe4000001ff00 */
[----:B------:R-:W-:Y:S02]  /*60b0*/  SHF.L.U32 R5, R56, 0x1f, RZ ;  /* 0x0000001f38057819 */ /* 0x000fe400000006ff */
[----:B------:R-:W-:Y:S02]  /*60c0*/  CS2R R30, SRZ ;  /* 0x00000000001e7805 */ /* 0x000fe4000001ff00 */
[----:B------:R-:W-:Y:S02]  /*60d0*/  LEA.HI R2, R22, R22, RZ, 0x1 ;  /* 0x0000001616027211 */ /* 0x000fe400078f08ff */
[----:B------:R-:W-:Y:S02]  /*60e0*/  CS2R R28, SRZ ;  /* 0x00000000001c7805 */ /* 0x000fe4000001ff00 */
[----:B------:R-:W-:Y:S02]  /*60f0*/  PLOP3.LUT P5, PT, PT, PT, PT, 0x8, 0x80 ;  /* 0x000000000080781c */ /* 0x000fe40003fae170 */
[----:B------:R-:W-:Y:S02]  /*6100*/  P2R R61, PR, RZ, 0x40 ;  /* 0x00000040ff3d7803 */ /* 0x000fe40000000000 */
[----:B------:R-:W-:Y:S04]  /*6110*/  @P6 SHF.L.U32 R0, R4, 0x1f, RZ ;  /* 0x0000001f04006819 */ /* 0x000fe800000006ff */
[----:B------:R1:W2:Y:S01]  /*6120*/  @P6 SYNCS.PHASECHK.TRANS64.TRYWAIT P0, [R3+URZ+0x450], R0 ;  /* 0x00045000030065a7 */ /* 0x0002a200080011ff */
[----:B------:R3:W3:Y:S01]  /*6130*/  SYNCS.PHASECHK.TRANS64.TRYWAIT P4, [R62+URZ+0x4a0], R5 ;  /* 0x0004a0053e0075a7 */ /* 0x0006e200080811ff */
[C---:B-1----:R-:W-:Y:S01]  /*6140*/  IMAD.SHL.U32 R0, R2.reuse, 0x10, RZ ;  /* 0x0000001002007824 */ /* 0x042fe200078e00ff */
[----:B------:R-:W-:Y:S04]  /*6150*/  LOP3.LUT R2, R2, 0xffe, RZ, 0xc0, !PT ;  /* 0x00000ffe02027812 */ /* 0x000fe800078ec0ff */
[----:B------:R-:W-:Y:S01]  /*6160*/  LOP3.LUT R0, R0, 0xffffffe0, RZ, 0xc0, !PT ;  /* 0xffffffe000007812 */ /* 0x000fe200078ec0ff */
[----:B------:R-:W-:Y:S04]  /*6170*/  IMAD.IADD R2, R22, 0x1, -R2 ;  /* 0x0000000116027824 */ /* 0x000fe800078e0a02 */
[----:B------:R-:W-:Y:S04]  /*6180*/  IMAD.IADD R0, R23, 0x1, R0 ;  /* 0x0000000117007824 */ /* 0x000fe800078e0200 */
[----:B------:R-:W-:Y:S01]  /*6190*/  IMAD R2, R2, 0x100000, R0 ;  /* 0x0010000002027824 */ /* 0x000fe200078e0200 */
[----:B--2---:R-:W-:Y:S01]  /*61a0*/  @P6 PLOP3.LUT P5, PT, P0, PT, PT, 0x8, 0x80 ;  /* 0x000000000080681c */ /* 0x004fe200007ae170 */
[----:B------:R-:W-:Y:S01]  /*61b0*/  @!UPT UIADD3 URZ, UPT, UPT, URZ, URZ, URZ ;  /* 0x000000fffffff290 */ /* 0x000fe2000fffe0ff */
[----:B---3--:R-:W-:Y:S11]  /*61c0*/  @!P6 BRA `(.L_x_94) ;  /* 0x000000000094e947 */ /* 0x008ff60003800000 */
[----:B------:R-:W-:Y:S01]  /*61d0*/  ISETP.NE.U32.AND P0, PT, RZ, UR58, PT ;  /* 0x0000003aff007c0c */ /* 0x000fe2000bf05070 */
[----:B------:R-:W-:Y:S01]  /*61e0*/  BSSY B0, `(.L_x_95) ;  /* 0x000000f000007945 */ /* 0x000fe20003800000 */
[----:B------:R-:W-:Y:S02]  /*61f0*/  FSETP.NEU.AND P2, PT, R25, RZ, PT ;  /* 0x000000ff1900720b */ /* 0x000fe40003f4d000 */
[----:B------:R-:W-:Y:S02]  /*6200*/  ISETP.NE.AND.EX P0, PT, RZ, UR59, PT, P0 ;  /* 0x0000003bff007c0c */ /* 0x000fe4000bf05300 */
[----:B------:R-:W-:Y:S02]  /*6210*/  LOP3.LUT P1, RZ, R51, 0xff, RZ, 0xc0, !PT ;  /* 0x000000ff33ff7812 */ /* 0x000fe4000782c0ff */
[----:B------:R-:W-:Y:S02]  /*6220*/  SEL R0, RZ, 0xffffffff, P2 ;  /* 0xffffffffff007807 */ /* 0x000fe40001000000 */
[----:B------:R-:W-:Y:S04]  /*6230*/  SEL R6, RZ, 0xffffffff, P0 ;  /* 0xffffffffff067807 */ /* 0x000fe80000000000 */
[----:B------:R-:W-:Y:S01]  /*6240*/  @P3 SEL R0, R6, R0, !P1 ;  /* 0x0000000006003207 */ /* 0x000fe20004800000 */
[----:B------:R-:W-:Y:S03]  /*6250*/  IMAD.U32 R6, RZ, RZ, UR45 ;  /* 0x0000002dff067e24 */ /* 0x000fe6000f8e00ff */
[----:B------:R-:W-:Y:S04]  /*6260*/  LOP3.LUT R0, R0, 0x1, RZ, 0xc0, !PT ;  /* 0x0000000100007812 */ /* 0x000fe800078ec0ff */
[----:B------:R-:W-:Y:S01]  /*6270*/  ISETP.NE.U32.AND P0, PT, R0, 0x1, PT ;  /* 0x000000010000780c */ /* 0x000fe20003f05070 */
[----:B------:R-:W-:Y:S01]  /*6280*/  @!UPT UIADD3 URZ, UPT, UPT, URZ, URZ, URZ ;  /* 0x000000fffffff290 */ /* 0x000fe2000fffe0ff */
[----:B------:R-:W-:Y:S11]  /*6290*/  @!P5 BRA `(.L_x_96) ;  /* 0x00000000000cd947 */ /* 0x000ff60003800000 */
[----:B------:R-:W-:Y:S04]  /*62a0*/  SHF.L.U32 R4, R4, 0x1f, RZ ;  /* 0x0000001f04047819 */ /* 0x000fe800000006ff */
[----:B------:R-:W1:Y:S02]  /*62b0*/  SYNCS.PHASECHK.TRANS64.TRYWAIT P1, [R3+URZ+0x450], R4 ;  /* 0x00045004030075a7 */ /* 0x000e6400080211ff */
[----:B-1----:R-:W-:Y:S05]  /*62c0*/  @!P1 BRA `(.L_x_97) ;  /* 0x0000001000f09947 */ /* 0x002fea0003800000 */
.L_x_96:
[----:B------:R-:W-:Y:S05]  /*62d0*/  BSYNC B0 ;  /* 0x0000000000007941 */ /* 0x000fea0003800000 */
.L_x_95:
[----:B------:R-:W-:Y:S01]  /*62e0*/  @P0 IMAD R6, R6, 0x800, R50 ;  /* 0x0000080006060824 */ /* 0x000fe200078e0232 */
[----:B------:R-:W-:Y:S02]  /*62f0*/  CS2R R30, SRZ ;  /* 0x00000000001e7805 */ /* 0x000fe4000001ff00 */
[----:B------:R-:W-:Y:S02]  /*6300*/  CS2R R28, SRZ ;  /* 0x00000000001c7805 */ /* 0x000fe4000001ff00 */
[----:B------:R-:W-:Y:S02]  /*6310*/  CS2R R34, SRZ ;  /* 0x0000000000227805 */ /* 0x000fe4000001ff00 */
[----:B------:R-:W-:Y:S02]  /*6320*/  CS2R R32, SRZ ;  /* 0x0000000000207805 */ /* 0x000fe4000001ff00 */
[----:B------:R-:W-:Y:S02]  /*6330*/  @P0 LEA R6, R6, UR44, 0x2 ;  /* 0x0000002c06060c11 */ /* 0x000fe4000f8e10ff */
[----:B------:R-:W-:Y:S02]  /*6340*/  CS2R R38, SRZ ;  /* 0x0000000000267805 */ /* 0x000fe4000001ff00 */
[----:B------:R-:W-:Y:S01]  /*6350*/  CS2R R36, SRZ ;  /* 0x0000000000247805 */ /* 0x000fe2000001ff00 */
[----:B------:R-:W-:Y:S01]  /*6360*/  IMAD.MOV.U32 R42, RZ, RZ, RZ ;  /* 0x000000ffff2a7224 */ /* 0x000fe200078e00ff */
[----:B------:R-:W-:Y:S01]  /*6370*/  CS2R R40, SRZ ;  /* 0x0000000000287805 */ /* 0x000fe2000001ff00 */
[----:B-1----:R-:W-:Y:S01]  /*6380*/  @P0 VIADD R4, R6, 0x800 ;  /* 0x0000080006040836 */ /* 0x002fe20000000000 */
[----:B------:R-:W-:Y:S05]  /*6390*/  @P0 WARPSYNC.ALL ;  /* 0x0000000000000948 */ /* 0x000fea0003800000 */
[----:B------:R1:W2:Y:S01]  /*63a0*/  @P0 LDSM.16.M88.4 R28, [R6+0x800] ;  /* 0x00080000061c083b */ /* 0x0002a20000000200 */
[C---:B------:R-:W-:Y:S02]  /*63b0*/  @P0 IMAD R4, R58.reuse, 0x4, R4 ;  /* 0x000000043a040824 */ /* 0x040fe400078e0204 */
[C-C-:B------:R-:W-:Y:S02]  /*63c0*/  @P0 IMAD R3, R59.reuse, 0x4, R6.reuse ;  /* 0x000000043b030824 */ /* 0x140fe400078e0206 */
[----:B------:R-:W-:Y:S02]  /*63d0*/  @P0 IMAD R0, R58, 0x4, R6 ;  /* 0x000000043a000824 */ /* 0x000fe400078e0206 */
[----:B------:R-:W-:Y:S01]  /*63e0*/  @P0 IMAD R4, R59, 0x4, R4 ;  /* 0x000000043b040824 */ /* 0x000fe200078e0204 */
[----:B------:R1:W3:Y:S04]  /*63f0*/  @P0 LDSM.16.M88.4 R32, [R3+0x800] ;  /* 0x000800000320083b */ /* 0x0002e80000000200 */
[----:B------:R1:W1:Y:S04]  /*6400*/  @P0 LDSM.16.M88.4 R36, [R0+0x800] ;  /* 0x000800000024083b */ /* 0x0002680000000200 */
[----:B------:R1:W1:Y:S02]  /*6410*/  @P0 LDSM.16.M88.4 R40, [R4] ;  /* 0x000000000428083b */ /* 0x0002640000000200 */
.L_x_94:
[----:B------:R-:W-:Y:S05]  /*6420*/  BSYNC B1 ;  /* 0x0000000000017941 */ /* 0x000fea0003800000 */
.L_x_93:
[----:B-1----:R-:W-:Y:S04]  /*6430*/  SHF.R.U32.HI R0, RZ, 0x15, R2 ;  /* 0x00000015ff007819 */ /* 0x002fe80000011602 */
[----:B------:R-:W-:Y:S01]  /*6440*/  LOP3.LUT P0, RZ, R0, 0x3, R52, 0x48, !PT ;  /* 0x0000000300ff7812 */ /* 0x000fe20007804834 */
[----:B------:R-:W-:Y:S01]  /*6450*/  @!UPT UIADD3 URZ, UPT, UPT, URZ, URZ, URZ ;  /* 0x000000fffffff290 */ /* 0x000fe2000fffe0ff */
[----:B------:R-:W-:Y:S11]  /*6460*/  @P4 BRA `(.L_x_98) ;  /* 0x0000000000084947 */ /* 0x000ff60003800000 */
[----:B------:R-:W1:Y:S02]  /*6470*/  SYNCS.PHASECHK.TRANS64.TRYWAIT P1, [R62+URZ+0x4a0], R5 ;  /* 0x0004a0053e0075a7 */ /* 0x000e6400080211ff */
[----:B-1----:R-:W-:Y:S05]  /*6480*/  @!P1 BRA `(.L_x_99) ;  /* 0x0000001000949947 */ /* 0x002fea0003800000 */
.L_x_98:
[----:B------:R-:W-:Y:S05]  /*6490*/  @!P0 BRA `(.L_x_100) ;  /* 0x0000000000408947 */ /* 0x000fea0003800000 */
[----:B------:R-:W1:Y:S01]  /*64a0*/  LDCU.64 UR8, c[0x4][0x70] ;  /* 0x01000e00ff0877ac */ /* 0x000e620008000a00 */
[----:B------:R-:W-:Y:S01]  /*64b0*/  MOV R15, 0x0 ;  /* 0x00000000000f7802 */ /* 0x000fe20000000f00 */
[----:B------:R-:W-:Y:S02]  /*64c0*/  HFMA2 R12, -RZ, RZ, 0, 5.9604644775390625e-08 ;  /* 0x00000001ff0c7431 */ /* 0x000fe400000001ff */
[----:B------:R-:W-:Y:S02]  /*64d0*/  IMAD.MOV.U32 R8, RZ, RZ, 0x192 ;  /* 0x00000192ff087424 */ /* 0x000fe400078e00ff */
[----:B------:R-:W-:Y:S01]  /*64e0*/  IMAD.MOV.U32 R13, RZ, RZ, RZ ;  /* 0x000000ffff0d7224 */ /* 0x000fe200078e00ff */
[----:B------:R-:W5:Y:S01]  /*64f0*/  LDCU.64 UR6, c[0x4][0x78] ;  /* 0x01000f00ff0677ac */ /* 0x000f620008000a00 */
[----:B------:R-:W2:Y:S01]  /*6500*/  LDC.64 R14, c[0x4][R15] ;  /* 0x010000000f0e7b82 */ /* 0x000ea20000000a00 */
[----:B------:R-:W4:Y:S01]  /*6510*/  LDCU.64 UR4, c[0x4][0x10] ;  /* 0x01000200ff0477ac */ /* 0x000f220008000a00 */
[----:B-1----:R-:W-:Y:S01]  /*6520*/  MOV R5, UR9 ;  /* 0x0000000900057c02 */ /* 0x002fe20008000f00 */
[----:B------:R-:W-:Y:S01]  /*6530*/  IMAD.U32 R4, RZ, RZ, UR8 ;  /* 0x00000008ff047e24 */ /* 0x000fe2000f8e00ff */
[----:B-----5:R-:W-:Y:S01]  /*6540*/  MOV R7, UR7 ;  /* 0x0000000700077c02 */ /* 0x020fe20008000f00 */
[----:B------:R-:W-:Y:S01]  /*6550*/  IMAD.U32 R6, RZ, RZ, UR6 ;  /* 0x00000006ff067e24 */ /* 0x000fe2000f8e00ff */
[----:B----4-:R-:W-:Y:S01]  /*6560*/  MOV R11, UR5 ;  /* 0x00000005000b7c02 */ /* 0x010fe20008000f00 */
[----:B------:R-:W-:Y:S02]  /*6570*/  IMAD.U32 R10, RZ, RZ, UR4 ;  /* 0x00000004ff0a7e24 */ /* 0x000fe4000f8e00ff */
[----:B------:R-:W-:Y:S07]  /*6580*/  LEPC R20, `(.L_x_100) ;  /* 0x000000001014794e */ /* 0x000fee0000000000 */
[----:B--23--:R-:W-:Y:S05]  /*6590*/  CALL.ABS.NOINC R14 ;  /* 0x000000000e007343 */ /* 0x00cfea0003c00000 */
.L_x_100:
[----:B------:R-:W-:Y:S01]  /*65a0*/  ISETP.NE.AND P0, PT, R60, RZ, PT ;  /* 0x000000ff3c00720c */ /* 0x000fe20003f05270 */
[----:B------:R-:W-:Y:S05]  /*65b0*/  WARPSYNC.ALL ;  /* 0x0000000000007948 */ /* 0x000fea0003800000 */
[----:B------:R-:W-:Y:S01]  /*65c0*/  R2UR UR4, R2 ;  /* 0x00000000020472ca */ /* 0x000fe200000e0000 */
[----:B------:R-:W-:Y:S11]  /*65d0*/  BSSY.RECONVERGENT B0, `(.L_x_101) ;  /* 0x0000048000007945 */ /* 0x000ff60003800200 */
[----:B------:R-:W-:Y:S01]  /*65e0*/  @!UPT UIADD3 URZ, UPT, UPT, URZ, URZ, URZ ;  /* 0x000000fffffff290 */ /* 0x000fe2000fffe0ff */
[----:B------:R-:W4:Y:S01]  /*65f0*/  LDTM.16dp128bit.x8 R4, tmem[UR4] ;  /* 0x00000004000479ee */ /* 0x000f220008180000 */
[----:B------:R-:W-:Y:S01]  /*6600*/  R2UR UR4, R62 ;  /* 0x000000003e0472ca */ /* 0x000fe200000e0000 */
[----:B------:R-:W-:Y:S11]  /*6610*/  NOP ;  /* 0x0000000000007918 */ /* 0x000ff60000000000 */
[----:B------:R-:W-:Y:S01]  /*6620*/  @!UPT UIADD3 URZ, UPT, UPT, URZ, URZ, URZ ;  /* 0x000000fffffff290 */ /* 0x000fe2000fffe0ff */
[----:B------:R-:W-:Y:S04]  /*6630*/  UIADD3 UR4, UPT, UPT, UR4, 0x4c0, URZ ;  /* 0x000004c004047890 */ /* 0x000fe8000fffe0ff */
[----:B------:R-:W-:Y:S02]  /*6640*/  UPRMT UR5, UR63, 0x654, UR4 ;  /* 0x000006543f057896 */ /* 0x000fe40008000004 */
[----:B------:R-:W-:Y:S01]  /*6650*/  UIADD3 UR4, UPT, UPT, UR45, 0x1, URZ ;  /* 0x000000012d047890 */ /* 0x000fe2000fffe0ff */
[C---:B----4-:R-:W-:Y:S01]  /*6660*/  FMUL R0, R24.reuse, R4 ;  /* 0x0000000418007220 */ /* 0x050fe20000400000 */
[C---:B------:R-:W-:Y:S01]  /*6670*/  FMUL R2, R24.reuse, R5 ;  /* 0x0000000518027220 */ /* 0x040fe20000400000 */
[C---:B------:R-:W-:Y:S04]  /*6680*/  FMUL R3, R24.reuse, R6 ;  /* 0x0000000618037220 */ /* 0x040fe80000400000 */
[----:B------:R-:W-:Y:S01]  /*6690*/  SYNCS.ARRIVE.TRANS64.RED.A1T0 RZ, [UR5], RZ ;  /* 0x000000ffffff79a7 */ /* 0x000fe20008100405 */
[C---:B--2---:R-:W-:Y:S01]  /*66a0*/  FFMA R28, R25.reuse, R28, R0 ;  /* 0x0000001c191c7223 */ /* 0x044fe20000000000 */
[----:B------:R-:W-:Y:S01]  /*66b0*/  MOV R0, UR45 ;  /* 0x0000002d00007c02 */ /* 0x000fe20008000f00 */
[C---:B------:R-:W-:Y:S01]  /*66c0*/  FFMA R29, R25.reuse, R29, R2 ;  /* 0x0000001d191d7223 */ /* 0x040fe20000000002 */
[C---:B------:R-:W-:Y:S01]  /*66d0*/  FMUL R7, R24.reuse, R7 ;  /* 0x0000000718077220 */ /* 0x040fe20000400000 */
[----:B------:R-:W-:Y:S01]  /*66e0*/  FMUL R4, R24, R8 ;  /* 0x0000000818047220 */ /* 0x000fe20000400000 */
[----:B------:R-:W-:Y:S01]  /*66f0*/  LEA R0, R0, R50, 0xb ;  /* 0x0000003200007211 */ /* 0x000fe200078e58ff */
[C---:B------:R-:W-:Y:S01]  /*6700*/  FMUL R5, R24.reuse, R9 ;  /* 0x0000000918057220 */ /* 0x040fe20000400000 */
[C---:B------:R-:W-:Y:S01]  /*6710*/  FFMA R30, R25.reuse, R30, R3 ;  /* 0x0000001e191e7223 */ /* 0x040fe20000000003 */
[----:B------:R-:W-:Y:S01]  /*6720*/  FMUL R6, R24, R10 ;  /* 0x0000000a18067220 */ /* 0x000fe20000400000 */
[----:B------:R-:W-:Y:S01]  /*6730*/  LEA R0, R0, UR44, 0x2 ;  /* 0x0000002c00007c11 */ /* 0x000fe2000f8e10ff */
[C---:B------:R-:W-:Y:S01]  /*6740*/  FFMA R31, R25.reuse, R31, R7 ;  /* 0x0000001f191f7223 */ /* 0x040fe20000000007 */
[C---:B------:R-:W-:Y:S01]  /*6750*/  FMUL R11, R24.reuse, R11 ;  /* 0x0000000b180b7220 */ /* 0x040fe20000400000 */
[C---:B---3--:R-:W-:Y:S01]  /*6760*/  FFMA R4, R25.reuse, R32, R4 ;  /* 0x0000002019047223 */ /* 0x048fe20000000004 */
[C---:B------:R-:W-:Y:S01]  /*6770*/  FMUL R8, R24.reuse, R12 ;  /* 0x0000000c18087220 */ /* 0x040fe20000400000 */
[C---:B------:R-:W-:Y:S01]  /*6780*/  FFMA R5, R25.reuse, R33, R5 ;  /* 0x0000002119057223 */ /* 0x040fe20000000005 */
[----:B------:R1:W-:Y:S01]  /*6790*/  STSM.16.M88.4 [R0+0x800], R28 ;  /* 0x0008001c00007844 */ /* 0x0003e20000000200 */
[C---:B------:R-:W-:Y:S01]  /*67a0*/  FMUL R9, R24.reuse, R13 ;  /* 0x0000000d18097220 */ /* 0x040fe20000400000 */
[C---:B------:R-:W-:Y:S01]  /*67b0*/  FFMA R6, R25.reuse, R34, R6 ;  /* 0x0000002219067223 */ /* 0x040fe20000000006 */
[----:B------:R-:W-:Y:S01]  /*67c0*/  FMUL R10, R24, R14 ;  /* 0x0000000e180a7220 */ /* 0x000fe20000400000 */
[----:B------:R-:W-:Y:S01]  /*67d0*/  IADD3 R2, PT, PT, R0, 0x800, RZ ;  /* 0x0000080000027810 */ /* 0x000fe20007ffe0ff */
[----:B------:R-:W-:Y:S01]  /*67e0*/  FFMA R7, R25, R35, R11 ;  /* 0x0000002319077223 */ /* 0x000fe2000000000b */
[----:B------:R-:W-:Y:S01]  /*67f0*/  LEA R3, R59, R0, 0x2 ;  /* 0x000000003b037211 */ /* 0x000fe200078e10ff */
[C---:B------:R-:W-:Y:S01]  /*6800*/  FMUL R15, R24.reuse, R15 ;  /* 0x0000000f180f7220 */ /* 0x040fe20000400000 */
[C---:B------:R-:W-:Y:S01]  /*6810*/  FFMA R8, R25.reuse, R36, R8 ;  /* 0x0000002419087223 */ /* 0x040fe20000000008 */
[C---:B------:R-:W-:Y:S01]  /*6820*/  FMUL R12, R24.reuse, R16 ;  /* 0x00000010180c7220 */ /* 0x040fe20000400000 */
[C---:B------:R-:W-:Y:S01]  /*6830*/  FFMA R9, R25.reuse, R37, R9 ;  /* 0x0000002519097223 */ /* 0x040fe20000000009 */
[----:B------:R1:W-:Y:S01]  /*6840*/  STSM.16.M88.4 [R3+0x800], R4 ;  /* 0x0008000403007844 */ /* 0x0003e20000000200 */
[C---:B------:R-:W-:Y:S01]  /*6850*/  FMUL R13, R24.reuse, R17 ;  /* 0x00000011180d7220 */ /* 0x040fe20000400000 */
[C---:B------:R-:W-:Y:S01]  /*6860*/  FFMA R10, R25.reuse, R38, R10 ;  /* 0x00000026190a7223 */ /* 0x040fe2000000000a */
[----:B------:R-:W-:Y:S01]  /*6870*/  FMUL R14, R24, R18 ;  /* 0x00000012180e7220 */ /* 0x000fe20000400000 */
[C---:B------:R-:W-:Y:S01]  /*6880*/  LEA R16, R58.reuse, R2, 0x2 ;  /* 0x000000023a107211 */ /* 0x040fe200078e10ff */
[C---:B------:R-:W-:Y:S01]  /*6890*/  FFMA R11, R25.reuse, R39, R15 ;  /* 0x00000027190b7223 */ /* 0x040fe2000000000f */
[----:B------:R-:W-:Y:S01]  /*68a0*/  LEA R2, R58, R0, 0x2 ;  /* 0x000000003a027211 */ /* 0x000fe200078e10ff */
[----:B------:R-:W-:Y:S01]  /*68b0*/  FMUL R19, R24, R19 ;  /* 0x0000001318137220 */ /* 0x000fe20000400000 */
[C---:B------:R-:W-:Y:S01]  /*68c0*/  FFMA R12, R25.reuse, R40, R12 ;  /* 0x00000028190c7223 */ /* 0x040fe2000000000c */
[C---:B------:R-:W-:Y:S01]  /*68d0*/  FFMA R13, R25.reuse, R41, R13 ;  /* 0x00000029190d7223 */ /* 0x040fe2000000000d */
[C---:B------:R-:W-:Y:S01]  /*68e0*/  FFMA R14, R25.reuse, R42, R14 ;  /* 0x0000002a190e7223 */ /* 0x040fe2000000000e */
[----:B------:R1:W-:Y:S01]  /*68f0*/  STSM.16.M88.4 [R2+0x800], R8 ;  /* 0x0008000802007844 */ /* 0x0003e20000000200 */
[----:B------:R-:W-:Y:S01]  /*6900*/  FFMA R15, R25, R43, R19 ;  /* 0x0000002b190f7223 */ /* 0x000fe20000000013 */
[----:B------:R-:W-:Y:S06]  /*6910*/  LEA R16, R59, R16, 0x2 ;  /* 0x000000103b107211 */ /* 0x000fec00078e10ff */
[----:B------:R1:W-:Y:S01]  /*6920*/  STSM.16.M88.4 [R16], R12 ;  /* 0x0000000c10007844 */ /* 0x0003e20000000200 */
[----:B------:R-:W-:Y:S01]  /*6930*/  @!PT LDS RZ, [RZ] ;  /* 0x00000000fffff984 */ /* 0x000fe20000000800 */
[----:B------:R-:W-:Y:S01]  /*6940*/  @!PT LDS RZ, [RZ] ;  /* 0x00000000fffff984 */ /* 0x000fe20000000800 */
[----:B------:R-:W-:Y:S01]  /*6950*/  @!PT LDS RZ, [RZ] ;  /* 0x00000000fffff984 */ /* 0x000fe20000000800 */
[----:B------:R-:W-:Y:S01]  /*6960*/  @!PT LDS RZ, [RZ] ;  /* 0x00000000fffff984 */ /* 0x000fe20000000800 */
[----:B------:R2:W-:Y:S07]  /*6970*/  MEMBAR.ALL.CTA ;  /* 0x0000000000007992 */ /* 0x0005ee0000008000 */
[----:B--2---:R-:W2:Y:S02]  /*6980*/  FENCE.VIEW.ASYNC.S ;  /* 0x00000000000073c6 */ /* 0x004ea40000000000 */
[----:B--2---:R-:W-:Y:S06]  /*6990*/  BAR.SYNC.DEFER_BLOCKING 0x1, 0x80 ;  /* 0x0042000000007b1d */ /* 0x004fec0000010000 */
[----:B------:R-:W-:Y:S05]  /*69a0*/  @P0 BRA `(.L_x_102) ;  /* 0x0000000000280947 */ /* 0x000fea0003800000 */
[----:B------:R-:W2:Y:S01]  /*69b0*/  LDCU.64 UR12, c[0x0][0x348] ;  /* 0x00006900ff0c77ac */ /* 0x000ea20008000a00 */
[----:B------:R-:W-:Y:S02]  /*69c0*/  ULEA UR5, UR45, UR44, 0xd ;  /* 0x0000002c2d057291 */ /* 0x000fe4000f8e68ff */
[----:B------:R-:W-:Y:S02]  /*69d0*/  USHF.L.U32 UR9, UR46, 0x5, URZ ;  /* 0x000000052e097899 */ /* 0x000fe400080006ff */
[----:B------:R-:W-:Y:S02]  /*69e0*/  USHF.L.U32 UR10, UR47, 0x6, URZ ;  /* 0x000000062f0a7899 */ /* 0x000fe400080006ff */
[----:B------:R-:W-:Y:S01]  /*69f0*/  UIADD3 UR8, UPT, UPT, UR5, 0x800, URZ ;  /* 0x0000080005087890 */ /* 0x000fe2000fffe0ff */
[----:B------:R-:W-:Y:S01]  /*6a00*/  UMOV UR11, UR36 ;  /* 0x00000024000b7c82 */ /* 0x000fe20008000000 */
[----:B--2---:R-:W-:Y:S04]  /*6a10*/  UIADD3 UR6, UP0, UPT, UR12, 0x680, URZ ;  /* 0x000006800c067890 */ /* 0x004fe8000ff1e0ff */
[----:B------:R-:W-:Y:S09]  /*6a20*/  UIADD3.X UR7, UPT, UPT, URZ, UR13, URZ, UP0, !UPT ;  /* 0x0000000dff077290 */ /* 0x000ff200087fe4ff */
[----:B------:R2:W-:Y:S02]  /*6a30*/  UTMASTG.3D [UR8], [UR6] ;  /* 0x00000008060073b5 */ /* 0x0005e40008010000 */
[----:B--2---:R0:W-:Y:S02]  /*6a40*/  UTMACMDFLUSH ;  /* 0x00000000000079b7 */ /* 0x0041e40000000000 */
.L_x_102:
[----:B------:R-:W-:Y:S05]  /*6a50*/  BSYNC.RECONVERGENT B0 ;  /* 0x0000000000007941 */ /* 0x000fea0003800200 */
.L_x_101:
[----:B------:R-:W-:Y:S04]  /*6a60*/  BSSY.RECONVERGENT B0, `(.L_x_103) ;  /* 0x0000003000007945 */ /* 0x000fe80003800200 */
[----:B------:R-:W-:Y:S05]  /*6a70*/  @P0 BRA `(.L_x_104) ;  /* 0x0000000000040947 */ /* 0x000fea0003800000 */
[----:B------:R-:W-:Y:S04]  /*6a80*/  DEPBAR.LE SB0, 0x0 ;  /* 0x000080000000791a */ /* 0x000fe80000000000 */
.L_x_104:
[----:B------:R-:W-:Y:S05]  /*6a90*/  BSYNC.RECONVERGENT B0 ;  /* 0x0000000000007941 */ /* 0x000fea0003800200 */
.L_x_103:
[----:B------:R-:W-:Y:S01]  /*6aa0*/  BAR.SYNC.DEFER_BLOCKING 0x1, 0x80 ;  /* 0x0042000000007b1d */ /* 0x000fe20000010000 */
[----:B------:R-:W-:Y:S01]  /*6ab0*/  UIADD3 UR48, UPT, UPT, UR48, 0x1, URZ ;  /* 0x0000000130307890 */ /* 0x000fe2000fffe0ff */
[----:B------:R-:W-:Y:S03]  /*6ac0*/  IADD3 R22, PT, PT, R22, 0x1, RZ ;  /* 0x0000000116167810 */ /* 0x000fe60007ffe0ff */
[----:B------:R-:W-:Y:S09]  /*6ad0*/  UISETP.NE.AND UP0, UPT, UR48, URZ, UPT ;  /* 0x000000ff3000728c */ /* 0x000ff2000bf05270 */
[----:B------:R-:W-:Y:S05]  /*6ae0*/  BRA.U !UP0, `(.L_x_105) ;  /* 0x0000000108287547 */ /* 0x000fea000b800000 */
[----:B------:R-:W-:Y:S01]  /*6af0*/  ISETP.NE.AND P0, PT, R61, RZ, PT ;  /* 0x000000ff3d00720c */ /* 0x000fe20003f05270 */
[----:B-1----:R-:W1:Y:S11]  /*6b00*/  S2R R0, SR_CgaCtaId ;  /* 0x0000000000007919 */ /* 0x002e760000008800 */
[----:B------:R-:W-:Y:S01]  /*6b10*/  @!UPT UIADD3 URZ, UPT, UPT, URZ, URZ, URZ ;  /* 0x000000fffffff290 */ /* 0x000fe2000fffe0ff */
[C---:B------:R-:W-:Y:S01]  /*6b20*/  @P0 LEA R2, R54.reuse, UR44, 0x3 ;  /* 0x0000002c36020c11 */ /* 0x040fe2000f8e18ff */
[----:B------:R-:W-:Y:S04]  /*6b30*/  VIADD R54, R54, 0x1 ;  /* 0x0000000136367836 */ /* 0x000fe80000000000 */
[----:B------:R-:W-:Y:S05]  /*6b40*/  @P0 VIADD R2, R2, 0x460 ;  /* 0x0000046002020836 */ /* 0x000fea0000000000 */
[----:B-1----:R-:W-:Y:S04]  /*6b50*/  @P0 PRMT R0, R0, 0x654, R2 ;  /* 0x0000065400000816 */ /* 0x002fe80000000002 */
[----:B------:R2:W-:Y:S01]  /*6b60*/  @P0 SYNCS.ARRIVE.TRANS64.RED.A1T0 RZ, [R0+URZ], RZ ;  /* 0x000000ff00ff09a7 */ /* 0x0005e200081004ff */
[C---:B------:R-:W-:Y:S04]  /*6b70*/  ISETP.NE.AND P0, PT, R54.reuse, 0x2, PT ;  /* 0x000000023600780c */ /* 0x040fe80003f05270 */
[----:B------:R-:W-:Y:S09]  /*6b80*/  SEL R54, R54, RZ, P0 ;  /* 0x000000ff36367207 */ /* 0x000ff20000000000 */
.L_x_105:
[----:B------:R-:W-:Y:S01]  /*6b90*/  ISETP.NE.AND P0, PT, R53, 0x2, PT ;  /* 0x000000023500780c */ /* 0x000fe20003f05270 */
[----:B------:R-:W-:Y:S01]  /*6ba0*/  UISETP.NE.AND UP1, UPT, UR51, URZ, UPT ;  /* 0x000000ff3300728c */ /* 0x000fe2000bf25270 */
[----:B------:R-:W-:Y:S01]  /*6bb0*/  ISETP.NE.AND P1, PT, R22, 0x4, PT ;  /* 0x000000041600780c */ /* 0x000fe20003f25270 */
[----:B------:R-:W-:Y:S01]  /*6bc0*/  UISETP.NE.AND UP0, UPT, UR4, 0x2, UPT ;  /* 0x000000020400788c */ /* 0x000fe2000bf05270 */
[----:B-1----:R-:W-:Y:S01]  /*6bd0*/  SEL R2, RZ, 0x1, P0 ;  /* 0x00000001ff027807 */ /* 0x002fe20000000000 */
[----:B------:R-:W-:Y:S01]  /*6be0*/  UIADD3 UR46, UPT, UPT, UR37, UR57, URZ ;  /* 0x00000039252e7290 */ /* 0x000fe2000fffe0ff */
[----:B--2---:R-:W-:Y:S01]  /*6bf0*/  SEL R0, RZ, 0x1, P1 ;  /* 0x00000001ff007807 */ /* 0x004fe20000800000 */
[----:B------:R-:W-:Y:S01]  /*6c00*/  USEL UR5, URZ, 0x1, UP0 ;  /* 0x00000001ff057887 */ /* 0x000fe20008000000 */
[----:B------:R-:W-:Y:S01]  /*6c10*/  LOP3.LUT R55, R55, R2, RZ, 0x3c, !PT ;  /* 0x0000000237377212 */ /* 0x000fe200078e3cff */
[----:B------:R-:W-:Y:S01]  /*6c20*/  UIADD3 UR47, UPT, UPT, UR38, UR60, URZ ;  /* 0x0000003c262f7290 */ /* 0x000fe2000fffe0ff */
[----:B------:R-:W-:Y:S01]  /*6c30*/  LOP3.LUT R56, R56, R0, RZ, 0x3c, !PT ;  /* 0x0000000038387212 */ /* 0x000fe200078e3cff */
[----:B------:R-:W-:Y:S01]  /*6c40*/  USEL UR45, UR4, URZ, UP0 ;  /* 0x000000ff042d7287 */ /* 0x000fe20008000000 */
[----:B------:R-:W-:Y:S01]  /*6c50*/  SEL R53, R53, RZ, P0 ;  /* 0x000000ff35357207 */ /* 0x000fe20000000000 */
[----:B------:R-:W-:Y:S01]  /*6c60*/  UMOV UR36, UR56 ;  /* 0x0000003800247c82 */ /* 0x000fe20008000000 */
[----:B------:R-:W-:Y:S02]  /*6c70*/  SEL R22, R22, RZ, P1 ;  /* 0x000000ff16167207 */ /* 0x000fe40000800000 */
[----:B------:R-:W-:Y:S01]  /*6c80*/  LOP3.LUT R57, R57, UR5, RZ, 0x3c, !PT ;  /* 0x0000000539397c12 */ /* 0x000fe2000f8e3cff */
[----:B------:R-:W-:Y:S06]  /*6c90*/  BRA.U UP1, `(.L_x_106) ;  /* 0xffffffe901147547 */ /* 0x000fec000b83ffff */
[----:B------:R-:W-:-:S09]  /*6ca0*/  UISETP.NE.AND UP0, UPT, UR62, URZ, UPT ;  /* 0x000000ff3e00728c */ /* 0x000fd2000bf05270 */
[----:B------:R-:W-:Y:S05]  /*6cb0*/  BRA.U !UP0, `(.L_x_107) ;  /* 0x0000000108487547 */ /* 0x000fea000b800000 */
[----:B------:R-:W1:Y:S02]  /*6cc0*/  LDCU.64 UR4, c[0x0][0x890] ;  /* 0x00011200ff0477ac */ /* 0x000e640008000a00 */
[----:B-1----:R-:W-:-:S04]  /*6cd0*/  UISETP.NE.U32.AND UP0, UPT, UR4, URZ, UPT ;  /* 0x000000ff0400728c */ /* 0x002fc8000bf05070 */
[----:B------:R-:W-:-:S09]  /*6ce0*/  UISETP.NE.AND.EX UP0, UPT, UR5, URZ, UPT, UP0 ;  /* 0x000000ff0500728c */ /* 0x000fd2000bf05300 */
[----:B------:R-:W-:Y:S05]  /*6cf0*/  BRA.U UP0, `(.L_x_108) ;  /* 0x00000001000c7547 */ /* 0x000fea000b800000 */
[----:B------:R-:W-:-:S13]  /*6d00*/  FSETP.NEU.AND P0, PT, R25, RZ, PT ;  /* 0x000000ff1900720b */ /* 0x000fda0003f0d000 */
[----:B------:R-:W-:Y:S05]  /*6d10*/  @!P0 EXIT ;  /* 0x000000000000894d */ /* 0x000fea0003800000 */
[----:B------:R-:W-:Y:S05]  /*6d20*/  BRA `(.L_x_107) ;  /* 0x00000000002c7947 */ /* 0x000fea0003800000 */
.L_x_108:
[----:B------:R-:W-:Y:S01]  /*6d30*/  LOP3.LUT P0, RZ, R51, 0xff, RZ, 0xc0, !PT ;  /* 0x000000ff33ff7812 */ /* 0x000fe2000780c0ff */
[----:B------:R-:W-:-:S12]  /*6d40*/  BSSY.RECONVERGENT B0, `(.L_x_107) ;  /* 0x0000009000007945 */ /* 0x000fd80003800200 */
[----:B------:R-:W-:Y:S05]  /*6d50*/  @P0 BRA `(.L_x_109) ;  /* 0x0000000000140947 */ /* 0x000fea0003800000 */
[----:B------:R-:W1:Y:S02]  /*6d60*/  LDCU.64 UR4, c[0x0][0x888] ;  /* 0x00011100ff0477ac */ /* 0x000e640008000a00 */
[----:B-1----:R-:W-:-:S04]  /*6d70*/  ISETP.NE.U32.AND P0, PT, RZ, UR4, PT ;  /* 0x00000004ff007c0c */ /* 0x002fc8000bf05070 */
[----:B------:R-:W-:-:S13]  /*6d80*/  ISETP.NE.AND.EX P0, PT, RZ, UR5, PT, P0 ;  /* 0x00000005ff007c0c */ /* 0x000fda000bf05300 */
[----:B------:R-:W-:Y:S05]  /*6d90*/  @!P0 EXIT ;  /* 0x000000000000894d */ /* 0x000fea0003800000 */
[----:B------:R-:W-:Y:S05]  /*6da0*/  BRA `(.L_x_110) ;  /* 0x0000000000087947 */ /* 0x000fea0003800000 */
.L_x_109:
[----:B------:R-:W-:-:S13]  /*6db0*/  FSETP.NEU.AND P0, PT, R25, RZ, PT ;  /* 0x000000ff1900720b */ /* 0x000fda0003f0d000 */
[----:B------:R-:W-:Y:S05]  /*6dc0*/  @!P0 EXIT ;  /* 0x000000000000894d */ /* 0x000fea0003800000 */
.L_x_110:
[----:B------:R-:W-:Y:S05]  /*6dd0*/  BSYNC.RECONVERGENT B0 ;  /* 0x0000000000007941 */ /* 0x000fea0003800200 */
.L_x_107:
[----:B------:R-:W-:-:S04]  /*6de0*/  DEPBAR.LE SB0, 0x0 ;  /* 0x000080000000791a */ /* 0x000fc80000000000 */
[----:B------:R-:W-:Y:S05]  /*6df0*/  EXIT ;  /* 0x000000000000794d */ /* 0x000fea0003800000 */
.L_x_25:
[----:B-1----:R1:W2:Y:S02]  /*6e00*/  SYNCS.PHASECHK.TRANS64.TRYWAIT P0, [R0+URZ+0x4f0], R2 ;  /* 0x0004f002000075a7 */ /* 0x0022a400080011ff */
[----:B--2---:R-:W-:Y:S05]  /*6e10*/  @!P0 NANOSLEEP.SYNCS 0x989680 ;  /* 0x009896800000895d */ /* 0x004fea0003900000 */
[----:B------:R-:W2:Y:S02]  /*6e20*/  @!P0 SYNCS.PHASECHK.TRANS64 P0, [R0+URZ+0x4f0], R2 ;  /* 0x0004f002000085a7 */ /* 0x000ea400080010ff */
[----:B--2---:R-:W-:Y:S05]  /*6e30*/  @!P0 BRA `(.L_x_25) ;  /* 0xfffffffc00f08947 */ /* 0x004fea000383ffff */
[----:B------:R-:W-:Y:S05]  /*6e40*/  BRA `(.L_x_111) ;  /* 0xffffffb000947947 */ /* 0x000fea000383ffff */
.L_x_28:
[----:B-1----:R-:W-:-:S07]  /*6e50*/  MOV R0, UR33 ;  /* 0x0000002100007c02 */ /* 0x002fce0008000f00 */
.L_x_112:
[----:B-1----:R1:W2:Y:S02]  /*6e60*/  SYNCS.PHASECHK.TRANS64.TRYWAIT P0, [R0+URZ+0x228], R3 ;  /* 0x00022803000075a7 */ /* 0x0022a400080011ff */
[----:B--2---:R-:W-:Y:S05]  /*6e70*/  @!P0 NANOSLEEP.SYNCS 0x989680 ;  /* 0x009896800000895d */ /* 0x004fea0003900000 */
[----:B------:R-:W2:Y:S02]  /*6e80*/  @!P0 SYNCS.PHASECHK.TRANS64 P0, [R0+URZ+0x228], R3 ;  /* 0x00022803000085a7 */ /* 0x000ea400080010ff */
[----:B--2---:R-:W-:Y:S05]  /*6e90*/  @!P0 BRA `(.L_x_112) ;  /* 0xfffffffc00f08947 */ /* 0x004fea000383ffff */
[----:B------:R-:W-:Y:S05]  /*6ea0*/  BRA `(.L_x_27) ;  /* 0xffffffb000d87947 */ /* 0x000fea000383ffff */
.L_x_35:
[----:B-1----:R-:W-:-:S07]  /*6eb0*/  MOV R0, UR17 ;  /* 0x0000001100007c02 */ /* 0x002fce0008000f00 */
.L_x_113:
[----:B-1----:R1:W2:Y:S02]  /*6ec0*/  SYNCS.PHASECHK.TRANS64.TRYWAIT P0, [R0+URZ+0x228], R3 ;  /* 0x00022803000075a7 */ /* 0x0022a400080011ff */
[----:B--2---:R-:W-:Y:S05]  /*6ed0*/  @!P0 NANOSLEEP.SYNCS 0x989680 ;  /* 0x009896800000895d */ /* 0x004fea0003900000 */
[----:B------:R-:W2:Y:S02]  /*6ee0*/  @!P0 SYNCS.PHASECHK.TRANS64 P0, [R0+URZ+0x228], R3 ;  /* 0x00022803000085a7 */ /* 0x000ea400080010ff */
[----:B--2---:R-:W-:Y:S05]  /*6ef0*/  @!P0 BRA `(.L_x_113) ;  /* 0xfffffffc00f08947 */ /* 0x004fea000383ffff */
[----:B------:R-:W-:Y:S05]  /*6f00*/  BRA `(.L_x_34) ;  /* 0xffffffb400987947 */ /* 0x000fea000383ffff */
.L_x_40:
[----:B-1----:R1:W2:Y:S02]  /*6f10*/  SYNCS.PHASECHK.TRANS64.TRYWAIT P0, [R3+URZ+0x480], R0 ;  /* 0x00048000030075a7 */ /* 0x0022a400080011ff */
[----:B--2---:R-:W-:Y:S05]  /*6f20*/  @!P0 NANOSLEEP.SYNCS 0x989680 ;  /* 0x009896800000895d */ /* 0x004fea0003900000 */
[----:B------:R-:W2:Y:S02]  /*6f30*/  @!P0 SYNCS.PHASECHK.TRANS64 P0, [R3+URZ+0x480], R0 ;  /* 0x00048000030085a7 */ /* 0x000ea400080010ff */
[----:B--2---:R-:W-:Y:S05]  /*6f40*/  @!P0 BRA `(.L_x_40) ;  /* 0xfffffffc00f08947 */ /* 0x004fea000383ffff */
[----:B------:R-:W-:Y:S05]  /*6f50*/  BRA `(.L_x_114) ;  /* 0xffffffb800387947 */ /* 0x000fea000383ffff */
.L_x_44:
[----:B------:R-:W-:-:S07]  /*6f60*/  MOV R2, UR4 ;  /* 0x0000000400027c02 */ /* 0x000fce0008000f00 */
.L_x_115:
[----:B-1----:R1:W2:Y:S02]  /*6f70*/  SYNCS.PHASECHK.TRANS64.TRYWAIT P1, [R2+URZ+0x228], R3 ;  /* 0x00022803020075a7 */ /* 0x0022a400080211ff */
[----:B--2---:R-:W-:Y:S05]  /*6f80*/  @!P1 NANOSLEEP.SYNCS 0x989680 ;  /* 0x009896800000995d */ /* 0x004fea0003900000 */
[----:B------:R-:W2:Y:S02]  /*6f90*/  @!P1 SYNCS.PHASECHK.TRANS64 P1, [R2+URZ+0x228], R3 ;  /* 0x00022803020095a7 */ /* 0x000ea400080210ff */
[----:B--2---:R-:W-:Y:S05]  /*6fa0*/  @!P1 BRA `(.L_x_115) ;  /* 0xfffffffc00f09947 */ /* 0x004fea000383ffff */
[----:B------:R-:W-:Y:S05]  /*6fb0*/  BRA `(.L_x_116) ;  /* 0xffffffbc00e47947 */ /* 0x000fea000383ffff */
.L_x_45:
[----:B------:R-:W-:-:S07]  /*6fc0*/  MOV R2, UR6 ;  /* 0x0000000600027c02 */ /* 0x000fce0008000f00 */
.L_x_117:
[----:B-1----:R1:W2:Y:S02]  /*6fd0*/  SYNCS.PHASECHK.TRANS64.TRYWAIT P0, [R2+URZ], R3 ;  /* 0x00000003020075a7 */ /* 0x0022a400080011ff */
[----:B--2---:R-:W-:Y:S05]  /*6fe0*/  @!P0 NANOSLEEP.SYNCS 0x989680 ;  /* 0x009896800000895d */ /* 0x004fea0003900000 */
[----:B------:R-:W2:Y:S02]  /*6ff0*/  @!P0 SYNCS.PHASECHK.TRANS64 P0, [R2+URZ], R3 ;  /* 0x00000003020085a7 */ /* 0x000ea400080010ff */
[----:B--2---:R-:W-:Y:S05]  /*7000*/  @!P0 BRA `(.L_x_117) ;  /* 0xfffffffc00f08947 */ /* 0x004fea000383ffff */
[----:B------:R-:W-:Y:S05]  /*7010*/  BRA `(.L_x_118) ;  /* 0xffffffbc00f47947 */ /* 0x000fea000383ffff */
.L_x_46:
[----:B------:R-:W-:-:S07]  /*7020*/  MOV R2, UR5 ;  /* 0x0000000500027c02 */ /* 0x000fce0008000f00 */
.L_x_119:
[----:B-1----:R1:W2:Y:S02]  /*7030*/  SYNCS.PHASECHK.TRANS64.TRYWAIT P0, [R2+URZ], R3 ;  /* 0x00000003020075a7 */ /* 0x0022a400080011ff */
[----:B--2---:R-:W-:Y:S05]  /*7040*/  @!P0 NANOSLEEP.SYNCS 0x989680 ;  /* 0x009896800000895d */ /* 0x004fea0003900000 */
[----:B------:R-:W2:Y:S02]  /*7050*/  @!P0 SYNCS.PHASECHK.TRANS64 P0, [R2+URZ], R3 ;  /* 0x00000003020085a7 */ /* 0x000ea400080010ff */
[----:B--2---:R-:W-:Y:S05]  /*7060*/  @!P0 BRA `(.L_x_119) ;  /* 0xfffffffc00f08947 */ /* 0x004fea000383ffff */
[----:B------:R-:W-:Y:S05]  /*7070*/  BRA `(.L_x_120) ;  /* 0xffffffc000007947 */ /* 0x000fea000383ffff */
.L_x_47:
[----:B------:R-:W-:-:S07]  /*7080*/  MOV R2, UR5 ;  /* 0x0000000500027c02 */ /* 0x000fce0008000f00 */
.L_x_121:
[----:B-1----:R1:W2:Y:S02]  /*7090*/  SYNCS.PHASECHK.TRANS64.TRYWAIT P0, [R2+URZ], R3 ;  /* 0x00000003020075a7 */ /* 0x0022a400080011ff */
[----:B--2---:R-:W-:Y:S05]  /*70a0*/  @!P0 NANOSLEEP.SYNCS 0x989680 ;  /* 0x009896800000895d */ /* 0x004fea0003900000 */
[----:B------:R-:W2:Y:S02]  /*70b0*/  @!P0 SYNCS.PHASECHK.TRANS64 P0, [R2+URZ], R3 ;  /* 0x00000003020085a7 */ /* 0x000ea400080010ff */
[----:B--2---:R-:W-:Y:S05]  /*70c0*/  @!P0 BRA `(.L_x_121) ;  /* 0xfffffffc00f08947 */ /* 0x004fea000383ffff */
[----:B------:R-:W-:Y:S05]  /*70d0*/  BRA `(.L_x_122) ;  /* 0xffffffc0000c7947 */ /* 0x000fea000383ffff */
.L_x_50:
[----:B-1----:R1:W2:Y:S02]  /*70e0*/  SYNCS.PHASECHK.TRANS64.TRYWAIT P0, [R2+URZ+0x4e0], R4 ;  /* 0x0004e004020075a7 */ /* 0x0022a400080011ff */
[----:B--2---:R-:W-:Y:S05]  /*70f0*/  @!P0 NANOSLEEP.SYNCS 0x989680 ;  /* 0x009896800000895d */ /* 0x004fea0003900000 */
[----:B------:R-:W2:Y:S02]  /*7100*/  @!P0 SYNCS.PHASECHK.TRANS64 P0, [R2+URZ+0x4e0], R4 ;  /* 0x0004e004020085a7 */ /* 0x000ea400080010ff */
[----:B--2---:R-:W-:Y:S05]  /*7110*/  @!P0 BRA `(.L_x_50) ;  /* 0xfffffffc00f08947 */ /* 0x004fea000383ffff */
[----:B------:R-:W-:Y:S05]  /*7120*/  BRA `(.L_x_123) ;  /* 0xffffffc000507947 */ /* 0x000fea000383ffff */
.L_x_51:
[----:B------:R-:W-:-:S07]  /*7130*/  MOV R2, UR4 ;  /* 0x0000000400027c02 */ /* 0x000fce0008000f00 */
.L_x_124:
[----:B-1----:R1:W2:Y:S02]  /*7140*/  SYNCS.PHASECHK.TRANS64.TRYWAIT P0, [R2+URZ+0x490], R5 ;  /* 0x00049005020075a7 */ /* 0x0022a400080011ff */
[----:B--2---:R-:W-:Y:S05]  /*7150*/  @!P0 NANOSLEEP.SYNCS 0x989680 ;  /* 0x009896800000895d */ /* 0x004fea0003900000 */
[----:B------:R-:W2:Y:S02]  /*7160*/  @!P0 SYNCS.PHASECHK.TRANS64 P0, [R2+URZ+0x490], R5 ;  /* 0x00049005020085a7 */ /* 0x000ea400080010ff */
[----:B--2---:R-:W-:Y:S05]  /*7170*/  @!P0 BRA `(.L_x_124) ;  /* 0xfffffffc00f08947 */ /* 0x004fea000383ffff */
[----:B------:R-:W-:Y:S05]  /*7180*/  BRA `(.L_x_125) ;  /* 0xffffffc000607947 */ /* 0x000fea000383ffff */
.L_x_52:
[----:B-1----:R1:W2:Y:S02]  /*7190*/  SYNCS.PHASECHK.TRANS64.TRYWAIT P1, [R2+URZ+0x480], R4 ;  /* 0x00048004020075a7 */ /* 0x0022a400080211ff */
[----:B--2---:R-:W-:Y:S05]  /*71a0*/  @!P1 NANOSLEEP.SYNCS 0x989680 ;  /* 0x009896800000995d */ /* 0x004fea0003900000 */
[----:B------:R-:W2:Y:S02]  /*71b0*/  @!P1 SYNCS.PHASECHK.TRANS64 P1, [R2+URZ+0x480], R4 ;  /* 0x00048004020095a7 */ /* 0x000ea400080210ff */
[----:B--2---:R-:W-:Y:S05]  /*71c0*/  @!P1 BRA `(.L_x_52) ;  /* 0xfffffffc00f09947 */ /* 0x004fea000383ffff */
[----:B------:R-:W-:Y:S05]  /*71d0*/  BRA `(.L_x_126) ;  /* 0xffffffc000907947 */ /* 0x000fea000383ffff */
.L_x_55:
[----:B------:R-:W-:-:S07]  /*71e0*/  MOV R0, UR4 ;  /* 0x0000000400007c02 */ /* 0x000fce0008000f00 */
.L_x_127:
[----:B-1----:R1:W2:Y:S02]  /*71f0*/  SYNCS.PHASECHK.TRANS64.TRYWAIT P0, [R0+URZ+0x490], R2 ;  /* 0x00049002000075a7 */ /* 0x0022a400080011ff */
[----:B--2---:R-:W-:Y:S05]  /*7200*/  @!P0 NANOSLEEP.SYNCS 0x989680 ;  /* 0x009896800000895d */ /* 0x004fea0003900000 */
[----:B------:R-:W2:Y:S02]  /*7210*/  @!P0 SYNCS.PHASECHK.TRANS64 P0, [R0+URZ+0x490], R2 ;  /* 0x00049002000085a7 */ /* 0x000ea400080010ff */
[----:B--2---:R-:W-:Y:S05]  /*7220*/  @!P0 BRA `(.L_x_127) ;  /* 0xfffffffc00f08947 */ /* 0x004fea000383ffff */
[----:B------:R-:W-:Y:S05]  /*7230*/  BRA `(.L_x_54) ;  /* 0xffffffc000e47947 */ /* 0x000fea000383ffff */
.L_x_62:
[----:B-1----:R1:W2:Y:S02]  /*7240*/  SYNCS.PHASECHK.TRANS64.TRYWAIT P1, [R0+URZ+0x480], R2 ;  /* 0x00048002000075a7 */ /* 0x0022a400080211ff */
[----:B--2---:R-:W-:Y:S05]  /*7250*/  @!P1 NANOSLEEP.SYNCS 0x989680 ;  /* 0x009896800000995d */ /* 0x004fea0003900000 */
[----:B------:R-:W2:Y:S02]  /*7260*/  @!P1 SYNCS.PHASECHK.TRANS64 P1, [R0+URZ+0x480], R2 ;  /* 0x00048002000095a7 */ /* 0x000ea400080210ff */
[----:B--2---:R-:W-:Y:S05]  /*7270*/  @!P1 BRA `(.L_x_62) ;  /* 0xfffffffc00f09947 */ /* 0x004fea000383ffff */
[----:B------:R-:W-:Y:S05]  /*7280*/  BRA `(.L_x_128) ;  /* 0xffffffc800407947 */ /* 0x000fea000383ffff */
.L_x_63:
[----:B------:R-:W-:-:S07]  /*7290*/  MOV R2, UR19 ;  /* 0x0000001300027c02 */ /* 0x000fce0008000f00 */
.L_x_129:
[----:B-1----:R1:W2:Y:S02]  /*72a0*/  SYNCS.PHASECHK.TRANS64.TRYWAIT P0, [R2+URZ+0x4c0], R0 ;  /* 0x0004c000020075a7 */ /* 0x0022a400080011ff */
[----:B--2---:R-:W-:Y:S05]  /*72b0*/  @!P0 NANOSLEEP.SYNCS 0x989680 ;  /* 0x009896800000895d */ /* 0x004fea0003900000 */
[----:B------:R-:W2:Y:S02]  /*72c0*/  @!P0 SYNCS.PHASECHK.TRANS64 P0, [R2+URZ+0x4c0], R0 ;  /* 0x0004c000020085a7 */ /* 0x000ea400080010ff */
[----:B--2---:R-:W-:Y:S05]  /*72d0*/  @!P0 BRA `(.L_x_129) ;  /* 0xfffffffc00f08947 */ /* 0x004fea000383ffff */
[----:B------:R-:W-:Y:S05]  /*72e0*/  BRA `(.L_x_130) ;  /* 0xffffffc800747947 */ /* 0x000fea000383ffff */
.L_x_66:
[----:B------:R-:W-:Y:S07]  /*72f0*/  MOV R0, UR6 ;  /* 0x0000000600007c02 */ /* 0x000fee0008000f00 */
.L_x_131:
[----:B-1----:R1:W2:Y:S02]  /*7300*/  SYNCS.PHASECHK.TRANS64.TRYWAIT P0, [R0+URZ], R2 ;  /* 0x00000002000075a7 */ /* 0x0022a400080011ff */
[----:B--2---:R-:W-:Y:S05]  /*7310*/  @!P0 NANOSLEEP.SYNCS 0x989680 ;  /* 0x009896800000895d */ /* 0x004fea0003900000 */
[----:B------:R-:W2:Y:S02]  /*7320*/  @!P0 SYNCS.PHASECHK.TRANS64 P0, [R0+URZ], R2 ;  /* 0x00000002000085a7 */ /* 0x000ea400080010ff */
[----:B--2---:R-:W-:Y:S05]  /*7330*/  @!P0 BRA `(.L_x_131) ;  /* 0xfffffffc00f08947 */ /* 0x004fea000383ffff */
[----:B------:R-:W-:Y:S05]  /*7340*/  BRA `(.L_x_65) ;  /* 0xffffffc800ac7947 */ /* 0x000fea000383ffff */
.L_x_69:
[----:B------:R-:W-:-:S07]  /*7350*/  MOV R0, UR4 ;  /* 0x0000000400007c02 */ /* 0x000fce0008000f00 */
.L_x_132:
[----:B--2---:R2:W4:Y:S02]  /*7360*/  SYNCS.PHASECHK.TRANS64.TRYWAIT P0, [R0+URZ], R2 ;  /* 0x00000002000075a7 */ /* 0x00452400080011ff */
[----:B----4-:R-:W-:Y:S05]  /*7370*/  @!P0 NANOSLEEP.SYNCS 0x989680 ;  /* 0x009896800000895d */ /* 0x010fea0003900000 */
[----:B------:R-:W4:Y:S02]  /*7380*/  @!P0 SYNCS.PHASECHK.TRANS64 P0, [R0+URZ], R2 ;  /* 0x00000002000085a7 */ /* 0x000f2400080010ff */
[----:B----4-:R-:W-:Y:S05]  /*7390*/  @!P0 BRA `(.L_x_132) ;  /* 0xfffffffc00f08947 */ /* 0x010fea000383ffff */
[----:B------:R-:W-:Y:S05]  /*73a0*/  BRA `(.L_x_133) ;  /* 0xffffffcc004c7947 */ /* 0x000fea000383ffff */
.L_x_70:
[----:B------:R-:W-:-:S07]  /*73b0*/  MOV R0, UR5 ;  /* 0x0000000500007c02 */ /* 0x000fce0008000f00 */
.L_x_134:
[----:B-1----:R1:W2:Y:S02]  /*73c0*/  SYNCS.PHASECHK.TRANS64.TRYWAIT P0, [R0+URZ], R3 ;  /* 0x00000003000075a7 */ /* 0x0022a400080011ff */
[----:B--2---:R-:W-:Y:S05]  /*73d0*/  @!P0 NANOSLEEP.SYNCS 0x989680 ;  /* 0x009896800000895d */ /* 0x004fea0003900000 */
[----:B------:R-:W2:Y:S02]  /*73e0*/  @!P0 SYNCS.PHASECHK.TRANS64 P0, [R0+URZ], R3 ;  /* 0x00000003000085a7 */ /* 0x000ea400080010ff */
[----:B--2---:R-:W-:Y:S05]  /*73f0*/  @!P0 BRA `(.L_x_134) ;  /* 0xfffffffc00f08947 */ /* 0x004fea000383ffff */
[----:B------:R-:W-:Y:S05]  /*7400*/  BRA `(.L_x_135) ;  /* 0xffffffcc00587947 */ /* 0x000fea000383ffff */
.L_x_71:
[----:B------:R-:W-:-:S07]  /*7410*/  MOV R0, UR5 ;  /* 0x0000000500007c02 */ /* 0x000fce0008000f00 */
.L_x_136:
[----:B-1----:R1:W2:Y:S02]  /*7420*/  SYNCS.PHASECHK.TRANS64.TRYWAIT P0, [R0+URZ], R3 ;  /* 0x00000003000075a7 */ /* 0x0022a400080011ff */
[----:B--2---:R-:W-:Y:S05]  /*7430*/  @!P0 NANOSLEEP.SYNCS 0x989680 ;  /* 0x009896800000895d */ /* 0x004fea0003900000 */
[----:B------:R-:W2:Y:S02]  /*7440*/  @!P0 SYNCS.PHASECHK.TRANS64 P0, [R0+URZ], R3 ;  /* 0x00000003000085a7 */ /* 0x000ea400080010ff */
[----:B--2---:R-:W-:Y:S05]  /*7450*/  @!P0 BRA `(.L_x_136) ;  /* 0xfffffffc00f08947 */ /* 0x004fea000383ffff */
[----:B------:R-:W-:Y:S05]  /*7460*/  BRA `(.L_x_137) ;  /* 0xffffffcc00647947 */ /* 0x000fea000383ffff */
.L_x_72:
[----:B-1----:R-:W-:-:S07]  /*7470*/  MOV R0, UR4 ;  /* 0x0000000400007c02 */ /* 0x002fce0008000f00 */
.L_x_138:
[----:B-1----:R1:W2:Y:S02]  /*7480*/  SYNCS.PHASECHK.TRANS64.TRYWAIT P0, [R0+URZ], R2 ;  /* 0x00000002000075a7 */ /* 0x0022a400080011ff */
[----:B--2---:R-:W-:Y:S05]  /*7490*/  @!P0 NANOSLEEP.SYNCS 0x989680 ;  /* 0x009896800000895d */ /* 0x004fea0003900000 */
[----:B------:R-:W2:Y:S02]  /*74a0*/  @!P0 SYNCS.PHASECHK.TRANS64 P0, [R0+URZ], R2 ;  /* 0x00000002000085a7 */ /* 0x000ea400080010ff */
[----:B--2---:R-:W-:Y:S05]  /*74b0*/  @!P0 BRA `(.L_x_138) ;  /* 0xfffffffc00f08947 */ /* 0x004fea000383ffff */
[----:B------:R-:W-:Y:S05]  /*74c0*/  BRA `(.L_x_139) ;  /* 0xffffffcc00707947 */ /* 0x000fea000383ffff */
.L_x_77:
[----:B---3--:R3:W1:Y:S02]  /*74d0*/  SYNCS.PHASECHK.TRANS64.TRYWAIT P0, [R7+URZ+0x480], R0 ;  /* 0x00048000070075a7 */ /* 0x00866400080011ff */
[----:B-1----:R-:W-:Y:S05]  /*74e0*/  @!P0 NANOSLEEP.SYNCS 0x989680 ;  /* 0x009896800000895d */ /* 0x002fea0003900000 */
[----:B------:R-:W1:Y:S02]  /*74f0*/  @!P0 SYNCS.PHASECHK.TRANS64 P0, [R7+URZ+0x480], R0 ;  /* 0x00048000070085a7 */ /* 0x000e6400080010ff */
[----:B-1----:R-:W-:Y:S05]  /*7500*/  @!P0 BRA `(.L_x_77) ;  /* 0xfffffffc00f08947 */ /* 0x002fea000383ffff */
[----:B------:R-:W-:Y:S05]  /*7510*/  BRA `(.L_x_140) ;  /* 0xffffffd000807947 */ /* 0x000fea000383ffff */
.L_x_80:
[----:B-1----:R-:W-:Y:S07]  /*7520*/  MOV R0, UR17 ;  /* 0x0000001100007c02 */ /* 0x002fee0008000f00 */
.L_x_141:
[----:B-1----:R1:W2:Y:S02]  /*7530*/  SYNCS.PHASECHK.TRANS64.TRYWAIT P2, [R0+URZ+0x478], R6 ;  /* 0x00047806000075a7 */ /* 0x0022a400080411ff */
[----:B--2---:R-:W-:Y:S05]  /*7540*/  @!P2 NANOSLEEP.SYNCS 0x989680 ;  /* 0x009896800000a95d */ /* 0x004fea0003900000 */
[----:B------:R-:W2:Y:S02]  /*7550*/  @!P2 SYNCS.PHASECHK.TRANS64 P2, [R0+URZ+0x478], R6 ;  /* 0x000478060000a5a7 */ /* 0x000ea400080410ff */
[----:B--2---:R-:W-:Y:S05]  /*7560*/  @!P2 BRA `(.L_x_141) ;  /* 0xfffffffc00f0a947 */ /* 0x004fea000383ffff */
[----:B------:R-:W-:Y:S05]  /*7570*/  BRA `(.L_x_79) ;  /* 0xffffffd400dc7947 */ /* 0x000fea000383ffff */
.L_x_83:
[----:B------:R-:W-:Y:S07]  /*7580*/  MOV R6, UR4 ;  /* 0x0000000400067c02 */ /* 0x000fee0008000f00 */
.L_x_142:
[----:B-1----:R1:W2:Y:S02]  /*7590*/  SYNCS.PHASECHK.TRANS64.TRYWAIT P0, [R6+URZ+0x460], R0 ;  /* 0x00046000060075a7 */ /* 0x0022a400080011ff */
[----:B--2---:R-:W-:Y:S05]  /*75a0*/  @!P0 NANOSLEEP.SYNCS 0x989680 ;  /* 0x009896800000895d */ /* 0x004fea0003900000 */
[----:B------:R-:W2:Y:S02]  /*75b0*/  @!P0 SYNCS.PHASECHK.TRANS64 P0, [R6+URZ+0x460], R0 ;  /* 0x00046000060085a7 */ /* 0x000ea400080010ff */
[----:B--2---:R-:W-:Y:S05]  /*75c0*/  @!P0 BRA `(.L_x_142) ;  /* 0xfffffffc00f08947 */ /* 0x004fea000383ffff */
[----:B------:R-:W-:Y:S05]  /*75d0*/  BRA `(.L_x_143) ;  /* 0xffffffd800347947 */ /* 0x000fea000383ffff */
.L_x_85:
[----:B------:R-:W-:-:S07]  /*75e0*/  MOV R0, UR4 ;  /* 0x0000000400007c02 */ /* 0x000fce0008000f00 */
.L_x_144:
[----:B-1----:R1:W2:Y:S02]  /*75f0*/  SYNCS.PHASECHK.TRANS64.TRYWAIT P0, [R0+URZ], R2 ;  /* 0x00000002000075a7 */ /* 0x0022a400080011ff */
[----:B--2---:R-:W-:Y:S05]  /*7600*/  @!P0 NANOSLEEP.SYNCS 0x989680 ;  /* 0x009896800000895d */ /* 0x004fea0003900000 */
[----:B------:R-:W2:Y:S02]  /*7610*/  @!P0 SYNCS.PHASECHK.TRANS64 P0, [R0+URZ], R2 ;  /* 0x00000002000085a7 */ /* 0x000ea400080010ff */
[----:B--2---:R-:W-:Y:S05]  /*7620*/  @!P0 BRA `(.L_x_144) ;  /* 0xfffffffc00f08947 */ /* 0x004fea000383ffff */
[----:B------:R-:W-:Y:S05]  /*7630*/  BRA `(.L_x_145) ;  /* 0xffffffd800c47947 */ /* 0x000fea000383ffff */
.L_x_87:
[----:B--2---:R2:W4:Y:S02]  /*7640*/  SYNCS.PHASECHK.TRANS64.TRYWAIT P0, [R3+URZ+0x480], R0 ;  /* 0x00048000030075a7 */ /* 0x00452400080011ff */
[----:B----4-:R-:W-:Y:S05]  /*7650*/  @!P0 NANOSLEEP.SYNCS 0x989680 ;  /* 0x009896800000895d */ /* 0x010fea0003900000 */
[----:B------:R-:W4:Y:S02]  /*7660*/  @!P0 SYNCS.PHASECHK.TRANS64 P0, [R3+URZ+0x480], R0 ;  /* 0x00048000030085a7 */ /* 0x000f2400080010ff */
[----:B----4-:R-:W-:Y:S05]  /*7670*/  @!P0 BRA `(.L_x_87) ;  /* 0xfffffffc00f08947 */ /* 0x010fea000383ffff */
[----:B------:R-:W-:Y:S05]  /*7680*/  BRA `(.L_x_146) ;  /* 0xffffffdc00ac7947 */ /* 0x000fea000383ffff */
.L_x_97:
[----:B-1----:R1:W2:Y:S02]  /*7690*/  SYNCS.PHASECHK.TRANS64.TRYWAIT P1, [R3+URZ+0x450], R4 ;  /* 0x00045004030075a7 */ /* 0x0022a400080211ff */
[----:B--2---:R-:W-:Y:S05]  /*76a0*/  @!P1 NANOSLEEP.SYNCS 0x989680 ;  /* 0x009896800000995d */ /* 0x004fea0003900000 */
[----:B------:R-:W2:Y:S02]  /*76b0*/  @!P1 SYNCS.PHASECHK.TRANS64 P1, [R3+URZ+0x450], R4 ;  /* 0x00045004030095a7 */ /* 0x000ea400080210ff */
[----:B--2---:R-:W-:Y:S05]  /*76c0*/  @!P1 BRA `(.L_x_97) ;  /* 0xfffffffc00f09947 */ /* 0x004fea000383ffff */
[----:B------:R-:W-:Y:S05]  /*76d0*/  BRA `(.L_x_96) ;  /* 0xffffffe800fc7947 */ /* 0x000fea000383ffff */
.L_x_99:
[----:B------:R1:W1:Y:S02]  /*76e0*/  SYNCS.PHASECHK.TRANS64.TRYWAIT P1, [R62+URZ+0x4a0], R5 ;  /* 0x0004a0053e0075a7 */ /* 0x00026400080211ff */
[----:B-1----:R-:W-:Y:S05]  /*76f0*/  @!P1 NANOSLEEP.SYNCS 0x989680 ;  /* 0x009896800000995d */ /* 0x002fea0003900000 */
[----:B------:R-:W1:Y:S02]  /*7700*/  @!P1 SYNCS.PHASECHK.TRANS64 P1, [R62+URZ+0x4a0], R5 ;  /* 0x0004a0053e0095a7 */ /* 0x000e6400080210ff */
[----:B-1----:R-:W-:Y:S05]  /*7710*/  @!P1 BRA `(.L_x_99) ;  /* 0xfffffffc00f09947 */ /* 0x002fea000383ffff */
[----:B------:R-:W-:Y:S05]  /*7720*/  BRA `(.L_x_98) ;  /* 0xffffffec00587947 */ /* 0x000fea000383ffff */
        .weak           $__internal_0_$__cuda_sm10x_tcgen05_guardrail_trap_col_being_dealloced_not_returned_by_alloc
        .type           $__internal_0_$__cuda_sm10x_tcgen05_guardrail_trap_col_being_dealloced_not_returned_by_alloc,@function
        .size           $__internal_0_$__cuda_sm10x_tcgen05_guardrail_trap_col_being_dealloced_not_returned_by_alloc,($__internal_1_$__cuda_sm10x_tcgen05_guardrail_trap_phase_invalid_during_alloc - $__internal_0_$__cuda_sm10x_tcgen05_guardrail_trap_col_being_dealloced_not_returned_by_alloc)
$__internal_0_$__cuda_sm10x_tcgen05_guardrail_trap_col_being_dealloced_not_returned_by_alloc:
[----:B------:R-:W-:Y:S05]  /*7730*/  BPT.TRAP 0x1 ;  /* 0x000000040000795c */ /* 0x000fea0000300000 */
[----:B------:R-:W-:-:S04]  /*7740*/  HFMA2 R3, -RZ, RZ, 0, 0 ;  /* 0x00000000ff037431 */ /* 0x000fc800000001ff */
[----:B------:R-:W-:Y:S05]  /*7750*/  RET.REL.NODEC R2 `(_ZN7cutlass13device_kernelINS_4gemm6kernel13GemmUniversalIN4cute5tupleIJiiiiEEENS1_10collective13CollectiveMmaINS1_35MainloopSm100TmaUmmaWarpSpecializedILi69ELi2ELi4ENS5_IJNS4_1CILi1EEENSA_ILi2EEESB_EEEEENS5_IJNSA_ILi64EEENSA_ILi32EEENSA_ILi8EEEEEEfNS5_IJlSB_lEEEfSJ_NS4_8TiledMMAINS4_8MMA_AtomIJNS4_17SM100_MMA_TF32_SSINS_10tfloat32_tESN_fLi64ELi32ELNS4_4UMMA5MajorE0ELSP_0ELNSO_7ScaleInE0ELSQ_0EEEEEENS4_6LayoutINS5_IJSB_SB_SB_EEENS5_IJNSA_ILi0EEESV_SV_EEEEENS5_IJNS4_10UnderscoreESY_SY_EEEEENS4_23SM90_TMA_LOAD_MULTICASTENS4_14ComposedLayoutINS4_7SwizzleILi1ELi4ELi3EEENS4_18smem_ptr_flag_bitsILi32EEENST_INS5_IJSH_SH_EEENS5_IJSH_SB_EEEEEEEvNS4_8identityENS4_13SM90_TMA_LOADES1A_vS1B_EENS_8epilogue10collective18CollectiveEpilogueINS1E_23Sm100TmaWarpSpecializedILi2ELi1ELi16ELb1ELb0EEEJSI_NS5_IJNST_ISF_SB_EENST_ISG_SB_EEEEEfSJ_fSJ_NS1E_6fusion15FusionCallbacksIS1I_NS1M_17LinearCombinationIffffLNS_15FloatRoundStyleE2EEESI_S1L_JEEENS4_5SM1004TMEM4LOAD26SM100_TMEM_LOAD_16dp128b8xES1C_NS12_INS13_ILi3ELi4ELi3EEES16_NST_INS5_IJSH_SG_EEENS5_IJSG_SB_EEEEEEENS4_17SM75_U32x4_LDSM_NENS4_14SM90_TMA_STOREES20_NS4_17SM90_U32x4_STSM_NENS4_39AutoVectorizingCopyWithAssumedAlignmentILi128EEEEEEvvEEEEvNT_6ParamsE) ;  /* 0xffffff8802287950 */ /* 0x000fea0003c3ffff */
        .weak           $__internal_1_$__cuda_sm10x_tcgen05_guardrail_trap_phase_invalid_during_alloc
        .type           $__internal_1_$__cuda_sm10x_tcgen05_guardrail_trap_phase_invalid_during_alloc,@function
        .size           $__internal_1_$__cuda_sm10x_tcgen05_guardrail_trap_phase_invalid_during_alloc,($__internal_2_$__cuda_sm10x_tcgen05_guardrail_trap_unallocated_columns_being_dealloced - $__internal_1_$__cuda_sm10x_tcgen05_guardrail_trap_phase_invalid_during_alloc)
$__internal_1_$__cuda_sm10x_tcgen05_guardrail_trap_phase_invalid_during_alloc:
[----:B------:R-:W-:Y:S05]  /*7760*/  BPT.TRAP 0x1 ;  /* 0x000000040000795c */ /* 0x000fea0000300000 */
[----:B------:R-:W-:-:S04]  /*7770*/  MOV R5, 0x0 ;  /* 0x0000000000057802 */ /* 0x000fc80000000f00 */
[----:B------:R-:W-:Y:S05]  /*7780*/  RET.REL.NODEC R4 `(_ZN7cutlass13device_kernelINS_4gemm6kernel13GemmUniversalIN4cute5tupleIJiiiiEEENS1_10collective13CollectiveMmaINS1_35MainloopSm100TmaUmmaWarpSpecializedILi69ELi2ELi4ENS5_IJNS4_1CILi1EEENSA_ILi2EEESB_EEEEENS5_IJNSA_ILi64EEENSA_ILi32EEENSA_ILi8EEEEEEfNS5_IJlSB_lEEEfSJ_NS4_8TiledMMAINS4_8MMA_AtomIJNS4_17SM100_MMA_TF32_SSINS_10tfloat32_tESN_fLi64ELi32ELNS4_4UMMA5MajorE0ELSP_0ELNSO_7ScaleInE0ELSQ_0EEEEEENS4_6LayoutINS5_IJSB_SB_SB_EEENS5_IJNSA_ILi0EEESV_SV_EEEEENS5_IJNS4_10UnderscoreESY_SY_EEEEENS4_23SM90_TMA_LOAD_MULTICASTENS4_14ComposedLayoutINS4_7SwizzleILi1ELi4ELi3EEENS4_18smem_ptr_flag_bitsILi32EEENST_INS5_IJSH_SH_EEENS5_IJSH_SB_EEEEEEEvNS4_8identityENS4_13SM90_TMA_LOADES1A_vS1B_EENS_8epilogue10collective18CollectiveEpilogueINS1E_23Sm100TmaWarpSpecializedILi2ELi1ELi16ELb1ELb0EEEJSI_NS5_IJNST_ISF_SB_EENST_ISG_SB_EEEEEfSJ_fSJ_NS1E_6fusion15FusionCallbacksIS1I_NS1M_17LinearCombinationIffffLNS_15FloatRoundStyleE2EEESI_S1L_JEEENS4_5SM1004TMEM4LOAD26SM100_TMEM_LOAD_16dp128b8xES1C_NS12_INS13_ILi3ELi4ELi3EEES16_NST_INS5_IJSH_SG_EEENS5_IJSG_SB_EEEEEEENS4_17SM75_U32x4_LDSM_NENS4_14SM90_TMA_STOREES20_NS4_17SM90_U32x4_STSM_NENS4_39AutoVectorizingCopyWithAssumedAlignmentILi128EEEEEEvvEEEEvNT_6ParamsE) ;  /* 0xffffff88041c7950 */ /* 0x000fea0003c3ffff */
        .weak           $__internal_2_$__cuda_sm10x_tcgen05_guardrail_trap_unallocated_columns_being_dealloced
        .type           $__internal_2_$__cuda_sm10x_tcgen05_guardrail_trap_unallocated_columns_being_dealloced,@function
        .size           $__internal_2_$__cuda_sm10x_tcgen05_guardrail_trap_unallocated_columns_being_dealloced,(.L_x_148 - $__internal_2_$__cuda_sm10x_tcgen05_guardrail_trap_unallocated_columns_being_dealloced)
$__internal_2_$__cuda_sm10x_tcgen05_guardrail_trap_unallocated_columns_being_dealloced:
[----:B------:R-:W-:Y:S05]  /*7790*/  BPT.TRAP 0x1 ;  /* 0x000000040000795c */ /* 0x000fea0000300000 */
[----:B------:R-:W-:-:S04]  /*77a0*/  HFMA2 R3, -RZ, RZ, 0, 0 ;  /* 0x00000000ff037431 */ /* 0x000fc800000001ff */
[----:B------:R-:W-:Y:S05]  /*77b0*/  RET.REL.NODEC R2 `(_ZN7cutlass13device_kernelINS_4gemm6kernel13GemmUniversalIN4cute5tupleIJiiiiEEENS1_10collective13CollectiveMmaINS1_35MainloopSm100TmaUmmaWarpSpecializedILi69ELi2ELi4ENS5_IJNS4_1CILi1EEENSA_ILi2EEESB_EEEEENS5_IJNSA_ILi64EEENSA_ILi32EEENSA_ILi8EEEEEEfNS5_IJlSB_lEEEfSJ_NS4_8TiledMMAINS4_8MMA_AtomIJNS4_17SM100_MMA_TF32_SSINS_10tfloat32_tESN_fLi64ELi32ELNS4_4UMMA5MajorE0ELSP_0ELNSO_7ScaleInE0ELSQ_0EEEEEENS4_6LayoutINS5_IJSB_SB_SB_EEENS5_IJNSA_ILi0EEESV_SV_EEEEENS5_IJNS4_10UnderscoreESY_SY_EEEEENS4_23SM90_TMA_LOAD_MULTICASTENS4_14ComposedLayoutINS4_7SwizzleILi1ELi4ELi3EEENS4_18smem_ptr_flag_bitsILi32EEENST_INS5_IJSH_SH_EEENS5_IJSH_SB_EEEEEEEvNS4_8identityENS4_13SM90_TMA_LOADES1A_vS1B_EENS_8epilogue10collective18CollectiveEpilogueINS1E_23Sm100TmaWarpSpecializedILi2ELi1ELi16ELb1ELb0EEEJSI_NS5_IJNST_ISF_SB_EENST_ISG_SB_EEEEEfSJ_fSJ_NS1E_6fusion15FusionCallbacksIS1I_NS1M_17LinearCombinationIffffLNS_15FloatRoundStyleE2EEESI_S1L_JEEENS4_5SM1004TMEM4LOAD26SM100_TMEM_LOAD_16dp128b8xES1C_NS12_INS13_ILi3ELi4ELi3EEES16_NST_INS5_IJSH_SG_EEENS5_IJSG_SB_EEEEEEENS4_17SM75_U32x4_LDSM_NENS4_14SM90_TMA_STOREES20_NS4_17SM90_U32x4_STSM_NENS4_39AutoVectorizingCopyWithAssumedAlignmentILi128EEEEEEvvEEEEvNT_6ParamsE) ;  /* 0xffffff8802107950 */ /* 0x000fea0003c3ffff */
.L_x_147:
[----:B------:R-:W-:-:S00]  /*77c0*/  BRA `(.L_x_147) ;  /* 0xfffffffc00fc7947 */ /* 0x000fc0000383ffff */
[----:B------:R-:W-:-:S00]  /*77d0*/  NOP ;  /* 0x0000000000007918 */ /* 0x000fc00000000000 */
        /* <DEDUP_REMOVED lines=10> */
.L_x_148:


//--------------------- .nv.global.init           --------------------------
	.section	.nv.global.init,"aw",@progbits
.nv.global.init:
	.type		$str$27,@object
	.size		$str$27,($str$28 - $str$27)
$str$27:
        /*0000*/ 	.byte	0x28, 0x61, 0x64, 0x64, 0x72, 0x65, 0x73, 0x73, 0x20, 0x26, 0x20, 0x6d, 0x61, 0x73, 0x6b, 0x29
        /*0010*/ 	.byte	0x20, 0x3d, 0x3d, 0x20, 0x30, 0x00
	.type		$str$28,@object
	.size		$str$28,($str$26 - $str$28)
$str$28:
        /*0016*/ 	.byte	0x2f, 0x74, 0x6d, 0x70, 0x2f, 0x63, 0x75, 0x74, 0x6c, 0x61, 0x73, 0x73, 0x5f, 0x73, 0x77, 0x65
        /*0026*/ 	.byte	0x65, 0x70, 0x5f, 0x73, 0x72, 0x63, 0x2f, 0x69, 0x6e, 0x63, 0x6c, 0x75, 0x64, 0x65, 0x2f, 0x63
        /*0036*/ 	.byte	0x75, 0x74, 0x65, 0x2f, 0x70, 0x6f, 0x69, 0x6e, 0x74, 0x65, 0x72, 0x5f, 0x66, 0x6c, 0x61, 0x67
        /*0046*/ 	.byte	0x67, 0x65, 0x64, 0x2e, 0x68, 0x70, 0x70, 0x00
	.type		$str$26,@object
	.size		$str$26,($str$25 - $str$26)
$str$26:
        /*004e*/ 	.byte	0x2f, 0x74, 0x6d, 0x70, 0x2f, 0x63, 0x75, 0x74, 0x6c, 0x61, 0x73, 0x73, 0x5f, 0x73, 0x77, 0x65
        /*005e*/ 	.byte	0x65, 0x70, 0x5f, 0x73, 0x72, 0x63, 0x2f, 0x69, 0x6e, 0x63, 0x6c, 0x75, 0x64, 0x65, 0x2f, 0x63
        /*006e*/ 	.byte	0x75, 0x74, 0x65, 0x2f, 0x61, 0x74, 0x6f, 0x6d, 0x2f, 0x63, 0x6f, 0x70, 0x79, 0x5f, 0x74, 0x72
        /*007e*/ 	.byte	0x61, 0x69, 0x74, 0x73, 0x5f, 0x73, 0x6d, 0x31, 0x30, 0x30, 0x2e, 0x68, 0x70, 0x70, 0x00
	.type		$str$25,@object
	.size		$str$25,(__unnamed_1 - $str$25)
$str$25:
        /*008d*/ 	.byte	0x28, 0x28, 0x75, 0x69, 0x6e, 0x74, 0x33, 0x32, 0x5f, 0x74, 0x28, 0x74, 0x68, 0x72, 0x65, 0x61
        /*009d*/ 	.byte	0x64, 0x49, 0x64, 0x78, 0x2e, 0x78, 0x29, 0x20, 0x2f, 0x20, 0x33, 0x32, 0x29, 0x20, 0x25, 0x20
        /*00ad*/ 	.byte	0x34, 0x29, 0x20, 0x3d, 0x3d, 0x20, 0x28, 0x28, 0x28, 0x74, 0x6d, 0x65, 0x6d, 0x5f, 0x61, 0x64
        /*00bd*/ 	.byte	0x64, 0x72, 0x20, 0x3e, 0x3e, 0x20, 0x31, 0x36, 0x29, 0x20, 0x2f, 0x20, 0x33, 0x32, 0x29, 0x20
        /*00cd*/ 	.byte	0x25, 0x20, 0x34, 0x29, 0x00
	.type		__unnamed_1,@object
	.size		__unnamed_1,(__unnamed_2 - __unnamed_1)
__unnamed_1:
        /*00d2*/ 	.byte	0x61, 0x75, 0x74, 0x6f, 0x20, 0x63, 0x75, 0x74, 0x65, 0x3a, 0x3a, 0x61, 0x73, 0x5f, 0x70, 0x6f
        /* <DEDUP_REMOVED lines=23> */
        /*0252*/ 	.byte	0x3c, 0x32, 0x30, 0x34, 0x38, 0x3e, 0x3e, 0x3e, 0x3e, 0x5d, 0x00
	.type		__unnamed_2,@object
	.size		__unnamed_2,(.L_2 - __unnamed_2)
__unnamed_2:
        /* <DEDUP_REMOVED lines=45> */
        /*052d*/ 	.byte	0x3e, 0x3e, 0x3e, 0x5d, 0x00
.L_2:


//--------------------- .nv.shared._ZN7cutlass13device_kernelINS_4gemm6kernel13GemmUniversalIN4cute5tupleIJiiiiEEENS1_10collective13CollectiveMmaINS1_35MainloopSm100TmaUmmaWarpSpecializedILi69ELi2ELi4ENS5_IJNS4_1CILi1EEENSA_ILi2EEESB_EEEEENS5_IJNSA_ILi64EEENSA_ILi32EEENSA_ILi8EEEEEEfNS5_IJlSB_lEEEfSJ_NS4_8TiledMMAINS4_8MMA_AtomIJNS4_17SM100_MMA_TF32_SSINS_10tfloat32_tESN_fLi64ELi32ELNS4_4UMMA5MajorE0ELSP_0ELNSO_7ScaleInE0ELSQ_0EEEEEENS4_6LayoutINS5_IJSB_SB_SB_EEENS5_IJNSA_ILi0EEESV_SV_EEEEENS5_IJNS4_10UnderscoreESY_SY_EEEEENS4_23SM90_TMA_LOAD_MULTICASTENS4_14ComposedLayoutINS4_7SwizzleILi1ELi4ELi3EEENS4_18smem_ptr_flag_bitsILi32EEENST_INS5_IJSH_SH_EEENS5_IJSH_SB_EEEEEEEvNS4_8identityENS4_13SM90_TMA_LOADES1A_vS1B_EENS_8epilogue10collective18CollectiveEpilogueINS1E_23Sm100TmaWarpSpecializedILi2ELi1ELi16ELb1ELb0EEEJSI_NS5_IJNST_ISF_SB_EENST_ISG_SB_EEEEEfSJ_fSJ_NS1E_6fusion15FusionCallbacksIS1I_NS1M_17LinearCombinationIffffLNS_15FloatRoundStyleE2EEESI_S1L_JEEENS4_5SM1004TMEM4LOAD26SM100_TMEM_LOAD_16dp128b8xES1C_NS12_INS13_ILi3ELi4ELi3EEES16_NST_INS5_IJSH_SG_EEENS5_IJSG_SB_EEEEEEENS4_17SM75_U32x4_LDSM_NENS4_14SM90_TMA_STOREES20_NS4_17SM90_U32x4_STSM_NENS4_39AutoVectorizingCopyWithAssumedAlignmentILi128EEEEEEvvEEEEvNT_6ParamsE --------------------------
	.section	.nv.shared._ZN7cutlass13device_kernelINS_4gemm6kernel13GemmUniversalIN4cute5tupleIJiiiiEEENS1_10collective13CollectiveMmaINS1_35MainloopSm100TmaUmmaWarpSpecializedILi69ELi2ELi4ENS5_IJNS4_1CILi1EEENSA_ILi2EEESB_EEEEENS5_IJNSA_ILi64EEENSA_ILi32EEENSA_ILi8EEEEEEfNS5_IJlSB_lEEEfSJ_NS4_8TiledMMAINS4_8MMA_AtomIJNS4_17SM100_MMA_TF32_SSINS_10tfloat32_tESN_fLi64ELi32ELNS4_4UMMA5MajorE0ELSP_0ELNSO_7ScaleInE0ELSQ_0EEEEEENS4_6LayoutINS5_IJSB_SB_SB_EEENS5_IJNSA_ILi0EEESV_SV_EEEEENS5_IJNS4_10UnderscoreESY_SY_EEEEENS4_23SM90_TMA_LOAD_MULTICASTENS4_14ComposedLayoutINS4_7SwizzleILi1ELi4ELi3EEENS4_18smem_ptr_flag_bitsILi32EEENST_INS5_IJSH_SH_EEENS5_IJSH_SB_EEEEEEEvNS4_8identityENS4_13SM90_TMA_LOADES1A_vS1B_EENS_8epilogue10collective18CollectiveEpilogueINS1E_23Sm100TmaWarpSpecializedILi2ELi1ELi16ELb1ELb0EEEJSI_NS5_IJNST_ISF_SB_EENST_ISG_SB_EEEEEfSJ_fSJ_NS1E_6fusion15FusionCallbacksIS1I_NS1M_17LinearCombinationIffffLNS_15FloatRoundStyleE2EEESI_S1L_JEEENS4_5SM1004TMEM4LOAD26SM100_TMEM_LOAD_16dp128b8xES1C_NS12_INS13_ILi3ELi4ELi3EEES16_NST_INS5_IJSH_SG_EEENS5_IJSG_SB_EEEEEEENS4_17SM75_U32x4_LDSM_NENS4_14SM90_TMA_STOREES20_NS4_17SM90_U32x4_STSM_NENS4_39AutoVectorizingCopyWithAssumedAlignmentILi128EEEEEEvvEEEEvNT_6ParamsE,"aw",@nobits
	.sectionflags	@""
	.align	16
	.zero		1024


//--------------------- .nv.shared.reserved.0     --------------------------
	.section	.nv.shared.reserved.0,"aw",@nobits
	.weak		__nv_reservedSMEM_offset_0_alias
	.size		__nv_reservedSMEM_offset_0_alias, 0, 64
	.other		__nv_reservedSMEM_offset_0_alias,@"STO_CUDA_RESERVED_SHARED STV_DEFAULT"
__nv_reservedSMEM_offset_0_alias:
	.zero		0
.nv.shared.reserved.0:
	.zero		64
	.weak		__nv_reservedSMEM_tcgen05_partition
	.type		__nv_reservedSMEM_tcgen05_partition,@object
	.size		__nv_reservedSMEM_tcgen05_partition,(.L_0 - __nv_reservedSMEM_tcgen05_partition)
__nv_reservedSMEM_tcgen05_partition:
	.zero		32
.L_0:


//--------------------- .nv.global                --------------------------
	.section	.nv.global,"aw",@nobits
.nv.global:
	.type		_ZN39_INTERNAL_ed611313_4_k_cu_1eae80ea_28954cute1_E,@object
	.size		_ZN39_INTERNAL_ed611313_4_k_cu_1eae80ea_28954cute1_E,(_ZN39_INTERNAL_ed611313_4_k_cu_1eae80ea_28954cuda3std3__45__cpo6cbeginE - _ZN39_INTERNAL_ed611313_4_k_cu_1eae80ea_28954cute1_E)
_ZN39_INTERNAL_ed611313_4_k_cu_1eae80ea_28954cute1_E:
	.zero		1
	.type		_ZN39_INTERNAL_ed611313_4_k_cu_1eae80ea_28954cuda3std3__45__cpo6cbeginE,@object
	.size		_ZN39_INTERNAL_ed611313_4_k_cu_1eae80ea_28954cuda3std3__45__cpo6cbeginE,(_ZN39_INTERNAL_ed611313_4_k_cu_1eae80ea_28954cuda3std3__48in_placeE - _ZN39_INTERNAL_ed611313_4_k_cu_1eae80ea_28954cuda3std3__45__cpo6cbeginE)
_ZN39_INTERNAL_ed611313_4_k_cu_1eae80ea_28954cuda3std3__45__cpo6cbeginE:
	.zero		1
	.type		_ZN39_INTERNAL_ed611313_4_k_cu_1eae80ea_28954cuda3std3__48in_placeE,@object
	.size		_ZN39_INTERNAL_ed611313_4_k_cu_1eae80ea_28954cuda3std3__48in_placeE,(_ZN39_INTERNAL_ed611313_4_k_cu_1eae80ea_28954cuda3std6ranges3__45__cpo9iter_moveE - _ZN39_INTERNAL_ed611313_4_k_cu_1eae80ea_28954cuda3std3__48in_placeE)
_ZN39_INTERNAL_ed611313_4_k_cu_1eae80ea_28954cuda3std3__48in_placeE:
	.zero		1
	.type		_ZN39_INTERNAL_ed611313_4_k_cu_1eae80ea_28954cuda3std6ranges3__45__cpo9iter_moveE,@object
	.size		_ZN39_INTERNAL_ed611313_4_k_cu_1eae80ea_28954cuda3std6ranges3__45__cpo9iter_moveE,(_ZN39_INTERNAL_ed611313_4_k_cu_1eae80ea_28954cuda3std3__45__cpo5beginE - _ZN39_INTERNAL_ed611313_4_k_cu_1eae80ea_28954cuda3std6ranges3__45__cpo9iter_moveE)
_ZN39_INTERNAL_ed611313_4_k_cu_1eae80ea_28954cuda3std6ranges3__45__cpo9iter_moveE:
	.zero		1
	.type		_ZN39_INTERNAL_ed611313_4_k_cu_1eae80ea_28954cuda3std3__45__cpo5beginE,@object
	.size		_ZN39_INTERNAL_ed611313_4_k_cu_1eae80ea_28954cuda3std3__45__cpo5beginE,(_ZN39_INTERNAL_ed611313_4_k_cu_1eae80ea_28954cuda3std3__441_GLOBAL__N__ed611313_4_k_cu_1eae80ea_28956ignoreE - _ZN39_INTERNAL_ed611313_4_k_cu_1eae80ea_28954cuda3std3__45__cpo5beginE)
_ZN39_INTERNAL_ed611313_4_k_cu_1eae80ea_28954cuda3std3__45__cpo5beginE:
	.zero		1
	.type		_ZN39_INTERNAL_ed611313_4_k_cu_1eae80ea_28954cuda3std3__441_GLOBAL__N__ed611313_4_k_cu_1eae80ea_28956ignoreE,@object
	.size		_ZN39_INTERNAL_ed611313_4_k_cu_1eae80ea_28954cuda3std3__441_GLOBAL__N__ed611313_4_k_cu_1eae80ea_28956ignoreE,(_ZN39_INTERNAL_ed611313_4_k_cu_1eae80ea_28954cute7productE - _ZN39_INTERNAL_ed611313_4_k_cu_1eae80ea_28954cuda3std3__441_GLOBAL__N__ed611313_4_k_cu_1eae80ea_28956ignoreE)
_ZN39_INTERNAL_ed611313_4_k_cu_1eae80ea_28954cuda3std3__441_GLOBAL__N__ed611313_4_k_cu_1eae80ea_28956ignoreE:
	.zero		1
	.type		_ZN39_INTERNAL_ed611313_4_k_cu_1eae80ea_28954cute7productE,@object
	.size		_ZN39_INTERNAL_ed611313_4_k_cu_1eae80ea_28954cute7productE,(_ZN39_INTERNAL_ed611313_4_k_cu_1eae80ea_28954cuda3std3__45__cpo3endE - _ZN39_INTERNAL_ed611313_4_k_cu_1eae80ea_28954cute7productE)
_ZN39_INTERNAL_ed611313_4_k_cu_1eae80ea_28954cute7productE:
	.zero		1
	.type		_ZN39_INTERNAL_ed611313_4_k_cu_1eae80ea_28954cuda3std3__45__cpo3endE,@object
	.size		_ZN39_INTERNAL_ed611313_4_k_cu_1eae80ea_28954cuda3std3__45__cpo3endE,(_ZN39_INTERNAL_ed611313_4_k_cu_1eae80ea_28954cuda3std3__419piecewise_constructE - _ZN39_INTERNAL_ed611313_4_k_cu_1eae80ea_28954cuda3std3__45__cpo3endE)
_ZN39_INTERNAL_ed611313_4_k_cu_1eae80ea_28954cuda3std3__45__cpo3endE:
	.zero		1
	.type		_ZN39_INTERNAL_ed611313_4_k_cu_1eae80ea_28954cuda3std3__419piecewise_constructE,@object
	.size		_ZN39_INTERNAL_ed611313_4_k_cu_1eae80ea_28954cuda3std3__419piecewise_constructE,(_ZN39_INTERNAL_ed611313_4_k_cu_1eae80ea_28954cuda3std3__45__cpo4cendE - _ZN39_INTERNAL_ed611313_4_k_cu_1eae80ea_28954cuda3std3__419piecewise_constructE)
_ZN39_INTERNAL_ed611313_4_k_cu_1eae80ea_28954cuda3std3__419piecewise_constructE:
	.zero		1
	.type		_ZN39_INTERNAL_ed611313_4_k_cu_1eae80ea_28954cuda3std3__45__cpo4cendE,@object
	.size		_ZN39_INTERNAL_ed611313_4_k_cu_1eae80ea_28954cuda3std3__45__cpo4cendE,(_ZN39_INTERNAL_ed611313_4_k_cu_1eae80ea_28954cuda3std6ranges3__45__cpo4swapE - _ZN39_INTERNAL_ed611313_4_k_cu_1eae80ea_28954cuda3std3__45__cpo4cendE)
_ZN39_INTERNAL_ed611313_4_k_cu_1eae80ea_28954cuda3std3__45__cpo4cendE:
	.zero		1
	.type		_ZN39_INTERNAL_ed611313_4_k_cu_1eae80ea_28954cuda3std6ranges3__45__cpo4swapE,@object
	.size		_ZN39_INTERNAL_ed611313_4_k_cu_1eae80ea_28954cuda3std6ranges3__45__cpo4swapE,(.L_10 - _ZN39_INTERNAL_ed611313_4_k_cu_1eae80ea_28954cuda3std6ranges3__45__cpo4swapE)
_ZN39_INTERNAL_ed611313_4_k_cu_1eae80ea_28954cuda3std6ranges3__45__cpo4swapE:
	.zero		1
.L_10:


//--------------------- .nv.constant0._ZN7cutlass13device_kernelINS_4gemm6kernel13GemmUniversalIN4cute5tupleIJiiiiEEENS1_10collective13CollectiveMmaINS1_35MainloopSm100TmaUmmaWarpSpecializedILi69ELi2ELi4ENS5_IJNS4_1CILi1EEENSA_ILi2EEESB_EEEEENS5_IJNSA_ILi64EEENSA_ILi32EEENSA_ILi8EEEEEEfNS5_IJlSB_lEEEfSJ_NS4_8TiledMMAINS4_8MMA_AtomIJNS4_17SM100_MMA_TF32_SSINS_10tfloat32_tESN_fLi64ELi32ELNS4_4UMMA5MajorE0ELSP_0ELNSO_7ScaleInE0ELSQ_0EEEEEENS4_6LayoutINS5_IJSB_SB_SB_EEENS5_IJNSA_ILi0EEESV_SV_EEEEENS5_IJNS4_10UnderscoreESY_SY_EEEEENS4_23SM90_TMA_LOAD_MULTICASTENS4_14ComposedLayoutINS4_7SwizzleILi1ELi4ELi3EEENS4_18smem_ptr_flag_bitsILi32EEENST_INS5_IJSH_SH_EEENS5_IJSH_SB_EEEEEEEvNS4_8identityENS4_13SM90_TMA_LOADES1A_vS1B_EENS_8epilogue10collective18CollectiveEpilogueINS1E_23Sm100TmaWarpSpecializedILi2ELi1ELi16ELb1ELb0EEEJSI_NS5_IJNST_ISF_SB_EENST_ISG_SB_EEEEEfSJ_fSJ_NS1E_6fusion15FusionCallbacksIS1I_NS1M_17LinearCombinationIffffLNS_15FloatRoundStyleE2EEESI_S1L_JEEENS4_5SM1004TMEM4LOAD26SM100_TMEM_LOAD_16dp128b8xES1C_NS12_INS13_ILi3ELi4ELi3EEES16_NST_INS5_IJSH_SG_EEENS5_IJSG_SB_EEEEEEENS4_17SM75_U32x4_LDSM_NENS4_14SM90_TMA_STOREES20_NS4_17SM90_U32x4_STSM_NENS4_39AutoVectorizingCopyWithAssumedAlignmentILi128EEEEEEvvEEEEvNT_6ParamsE --------------------------
	.section	.nv.constant0._ZN7cutlass13device_kernelINS_4gemm6kernel13GemmUniversalIN4cute5tupleIJiiiiEEENS1_10collective13CollectiveMmaINS1_35MainloopSm100TmaUmmaWarpSpecializedILi69ELi2ELi4ENS5_IJNS4_1CILi1EEENSA_ILi2EEESB_EEEEENS5_IJNSA_ILi64EEENSA_ILi32EEENSA_ILi8EEEEEEfNS5_IJlSB_lEEEfSJ_NS4_8TiledMMAINS4_8MMA_AtomIJNS4_17SM100_MMA_TF32_SSINS_10tfloat32_tESN_fLi64ELi32ELNS4_4UMMA5MajorE0ELSP_0ELNSO_7ScaleInE0ELSQ_0EEEEEENS4_6LayoutINS5_IJSB_SB_SB_EEENS5_IJNSA_ILi0EEESV_SV_EEEEENS5_IJNS4_10UnderscoreESY_SY_EEEEENS4_23SM90_TMA_LOAD_MULTICASTENS4_14ComposedLayoutINS4_7SwizzleILi1ELi4ELi3EEENS4_18smem_ptr_flag_bitsILi32EEENST_INS5_IJSH_SH_EEENS5_IJSH_SB_EEEEEEEvNS4_8identityENS4_13SM90_TMA_LOADES1A_vS1B_EENS_8epilogue10collective18CollectiveEpilogueINS1E_23Sm100TmaWarpSpecializedILi2ELi1ELi16ELb1ELb0EEEJSI_NS5_IJNST_ISF_SB_EENST_ISG_SB_EEEEEfSJ_fSJ_NS1E_6fusion15FusionCallbacksIS1I_NS1M_17LinearCombinationIffffLNS_15FloatRoundStyleE2EEESI_S1L_JEEENS4_5SM1004TMEM4LOAD26SM100_TMEM_LOAD_16dp128b8xES1C_NS12_INS13_ILi3ELi4ELi3EEES16_NST_INS5_IJSH_SG_EEENS5_IJSG_SB_EEEEEEENS4_17SM75_U32x4_LDSM_NENS4_14SM90_TMA_STOREES20_NS4_17SM90_U32x4_STSM_NENS4_39AutoVectorizingCopyWithAssumedAlignmentILi128EEEEEEvvEEEEvNT_6ParamsE,"a",@progbits
	.sectionflags	@""
	.align	4
.nv.constant0._ZN7cutlass13device_kernelINS_4gemm6kernel13GemmUniversalIN4cute5tupleIJiiiiEEENS1_10collective13CollectiveMmaINS1_35MainloopSm100TmaUmmaWarpSpecializedILi69ELi2ELi4ENS5_IJNS4_1CILi1EEENSA_ILi2EEESB_EEEEENS5_IJNSA_ILi64EEENSA_ILi32EEENSA_ILi8EEEEEEfNS5_IJlSB_lEEEfSJ_NS4_8TiledMMAINS4_8MMA_AtomIJNS4_17SM100_MMA_TF32_SSINS_10tfloat32_tESN_fLi64ELi32ELNS4_4UMMA5MajorE0ELSP_0ELNSO_7ScaleInE0ELSQ_0EEEEEENS4_6LayoutINS5_IJSB_SB_SB_EEENS5_IJNSA_ILi0EEESV_SV_EEEEENS5_IJNS4_10UnderscoreESY_SY_EEEEENS4_23SM90_TMA_LOAD_MULTICASTENS4_14ComposedLayoutINS4_7SwizzleILi1ELi4ELi3EEENS4_18smem_ptr_flag_bitsILi32EEENST_INS5_IJSH_SH_EEENS5_IJSH_SB_EEEEEEEvNS4_8identityENS4_13SM90_TMA_LOADES1A_vS1B_EENS_8epilogue10collective18CollectiveEpilogueINS1E_23Sm100TmaWarpSpecializedILi2ELi1ELi16ELb1ELb0EEEJSI_NS5_IJNST_ISF_SB_EENST_ISG_SB_EEEEEfSJ_fSJ_NS1E_6fusion15FusionCallbacksIS1I_NS1M_17LinearCombinationIffffLNS_15FloatRoundStyleE2EEESI_S1L_JEEENS4_5SM1004TMEM4LOAD26SM100_TMEM_LOAD_16dp128b8xES1C_NS12_INS13_ILi3ELi4ELi3EEES16_NST_INS5_IJSH_SG_EEENS5_IJSG_SB_EEEEEEENS4_17SM75_U32x4_LDSM_NENS4_14SM90_TMA_STOREES20_NS4_17SM90_U32x4_STSM_NENS4_39AutoVectorizingCopyWithAssumedAlignmentILi128EEEEEEvvEEEEvNT_6ParamsE:
	.zero		2944


//--------------------- SYMBOLS --------------------------

	.type		.nv.reservedSmem.offset0,@object
	.size		.nv.reservedSmem.offset0,0x4
	.type		.nv.reservedSmem.cap,@object
	.size		.nv.reservedSmem.cap,0x4
	.type		__assertfail,@function
